	.target	sm_90a

	.elftype	@"ET_EXEC"


//--------------------- .note.nv.tkinfo           --------------------------
	.section	.note.nv.tkinfo,"",@"SHT_NOTE"
	.sectionflags	@"SHF_NOTE_NV_TKINFO"
	.tkinfo
        /*0018*/ 	.word	0x00000002
        /*0030*/ 	.string	""
        /*0030*/ 	.string	"ptxas"
        /*0030*/ 	.string	"Cuda compilation tools, release 13.0, V13.0.88"
        /*0030*/ 	.string	"Build cuda_13.0.r13.0/compiler.36424714_0"
        /*0030*/ 	.string	"-arch sm_90a -m 64 "



//--------------------- .note.nv.cuinfo           --------------------------
	.section	.note.nv.cuinfo,"",@"SHT_NOTE"
	.sectionflags	@"SHF_NOTE_NV_CUINFO"
        /*0018*/ 	.short	0x0002
        /*001a*/ 	.short	0x005a
        /*001c*/ 	.short	0x0082
	.zero		2


//--------------------- .nv.info                  --------------------------
	.section	.nv.info,"",@"SHT_CUDA_INFO"
	.align	4


	//----- nvinfo : EIATTR_REGCOUNT
	.align		4
        /*0000*/ 	.byte	0x04, 0x2f
        /*0002*/ 	.short	(.L_15 - .L_14)
	.align		4
.L_14:
        /*0004*/ 	.word	index@(_ZN7cutlass13device_kernelINS_4gemm6kernel13GemmUniversalIN4cute5tupleIJiiiiEEENS1_10collective13CollectiveMmaINS1_34MainloopSm90TmaGmmaWarpSpecializedILi9ENS5_IJNS4_1CILi2EEENSA_ILi1EEESC_EEENS1_35KernelTmaWarpSpecializedCooperativeEEENS5_IJNSA_ILi128EEENSA_ILi256EEENSA_ILi32EEEEEENS_10bfloat16_tENS5_IJlSC_lEEESK_SL_NS4_8TiledMMAINS4_8MMA_AtomIJNS4_4SM904GMMA28MMA_64x256x16_F32BF16BF16_SSILNSP_5MajorE0ELSR_0ELNSP_7ScaleInE1ELSS_1EEEEEENS4_6LayoutISD_NS5_IJSC_NSA_ILi0EEESW_EEEEENS5_IJNS4_10UnderscoreESZ_SZ_EEEEENS4_13SM90_TMA_LOADENS4_14ComposedLayoutINS4_7SwizzleILi2ELi4ELi3EEENS4_18smem_ptr_flag_bitsILi16EEENSV_INS5_IJNSA_ILi8EEESI_EEENS5_IJSI_SC_EEEEEEEvNS4_8identityENS4_23SM90_TMA_LOAD_MULTICASTES1C_vS1D_EENS_8epilogue10collective6detail29Sm90TmaWarpSpecializedAdapterINS1H_15DefaultEpilogueISK_SL_SL_NS1G_6thread17LinearCombinationISK_Li1EffLNS1L_9ScaleType4KindE0ELNS_15FloatRoundStyleE2ESK_EENS1_15EpilogueDefaultEEEEEvvEEEEvNT_6ParamsE)
        /*0008*/ 	.word	0x000000a8


	//----- nvinfo : EIATTR_FRAME_SIZE
	.align		4
.L_15:
        /*000c*/ 	.byte	0x04, 0x11
        /*000e*/ 	.short	(.L_17 - .L_16)
	.align		4
.L_16:
        /*0010*/ 	.word	index@(_ZN7cutlass13device_kernelINS_4gemm6kernel13GemmUniversalIN4cute5tupleIJiiiiEEENS1_10collective13CollectiveMmaINS1_34MainloopSm90TmaGmmaWarpSpecializedILi9ENS5_IJNS4_1CILi2EEENSA_ILi1EEESC_EEENS1_35KernelTmaWarpSpecializedCooperativeEEENS5_IJNSA_ILi128EEENSA_ILi256EEENSA_ILi32EEEEEENS_10bfloat16_tENS5_IJlSC_lEEESK_SL_NS4_8TiledMMAINS4_8MMA_AtomIJNS4_4SM904GMMA28MMA_64x256x16_F32BF16BF16_SSILNSP_5MajorE0ELSR_0ELNSP_7ScaleInE1ELSS_1EEEEEENS4_6LayoutISD_NS5_IJSC_NSA_ILi0EEESW_EEEEENS5_IJNS4_10UnderscoreESZ_SZ_EEEEENS4_13SM90_TMA_LOADENS4_14ComposedLayoutINS4_7SwizzleILi2ELi4ELi3EEENS4_18smem_ptr_flag_bitsILi16EEENSV_INS5_IJNSA_ILi8EEESI_EEENS5_IJSI_SC_EEEEEEEvNS4_8identityENS4_23SM90_TMA_LOAD_MULTICASTES1C_vS1D_EENS_8epilogue10collective6detail29Sm90TmaWarpSpecializedAdapterINS1H_15DefaultEpilogueISK_SL_SL_NS1G_6thread17LinearCombinationISK_Li1EffLNS1L_9ScaleType4KindE0ELNS_15FloatRoundStyleE2ESK_EENS1_15EpilogueDefaultEEEEEvvEEEEvNT_6ParamsE)
        /*0014*/ 	.word	0x00000000


	//----- nvinfo : EIATTR_MIN_STACK_SIZE
	.align		4
.L_17:
        /*0018*/ 	.byte	0x04, 0x12
        /*001a*/ 	.short	(.L_19 - .L_18)
	.align		4
.L_18:
        /*001c*/ 	.word	index@(_ZN7cutlass13device_kernelINS_4gemm6kernel13GemmUniversalIN4cute5tupleIJiiiiEEENS1_10collective13CollectiveMmaINS1_34MainloopSm90TmaGmmaWarpSpecializedILi9ENS5_IJNS4_1CILi2EEENSA_ILi1EEESC_EEENS1_35KernelTmaWarpSpecializedCooperativeEEENS5_IJNSA_ILi128EEENSA_ILi256EEENSA_ILi32EEEEEENS_10bfloat16_tENS5_IJlSC_lEEESK_SL_NS4_8TiledMMAINS4_8MMA_AtomIJNS4_4SM904GMMA28MMA_64x256x16_F32BF16BF16_SSILNSP_5MajorE0ELSR_0ELNSP_7ScaleInE1ELSS_1EEEEEENS4_6LayoutISD_NS5_IJSC_NSA_ILi0EEESW_EEEEENS5_IJNS4_10UnderscoreESZ_SZ_EEEEENS4_13SM90_TMA_LOADENS4_14ComposedLayoutINS4_7SwizzleILi2ELi4ELi3EEENS4_18smem_ptr_flag_bitsILi16EEENSV_INS5_IJNSA_ILi8EEESI_EEENS5_IJSI_SC_EEEEEEEvNS4_8identityENS4_23SM90_TMA_LOAD_MULTICASTES1C_vS1D_EENS_8epilogue10collective6detail29Sm90TmaWarpSpecializedAdapterINS1H_15DefaultEpilogueISK_SL_SL_NS1G_6thread17LinearCombinationISK_Li1EffLNS1L_9ScaleType4KindE0ELNS_15FloatRoundStyleE2ESK_EENS1_15EpilogueDefaultEEEEEvvEEEEvNT_6ParamsE)
        /*0020*/ 	.word	0x00000000
.L_19:


//--------------------- .nv.compat                --------------------------
	.section	.nv.compat,"",@"SHT_CUDA_COMPAT_INFO"
	.align	4
        /*0000*/ 	.byte	0x02, 0x09, 0x01, 0x00, 0x02, 0x02, 0x04, 0x00, 0x02, 0x05, 0x05, 0x00, 0x03, 0x07, 0x01, 0x01
        /*0010*/ 	.byte	0x02, 0x03, 0x01, 0x00, 0x02, 0x06, 0x01, 0x00, 0x04, 0x0b, 0x08, 0x00, 0x00, 0x00, 0x00, 0x00
        /*0020*/ 	.byte	0x00, 0x00, 0x00, 0x00


//--------------------- .nv.info._ZN7cutlass13device_kernelINS_4gemm6kernel13GemmUniversalIN4cute5tupleIJiiiiEEENS1_10collective13CollectiveMmaINS1_34MainloopSm90TmaGmmaWarpSpecializedILi9ENS5_IJNS4_1CILi2EEENSA_ILi1EEESC_EEENS1_35KernelTmaWarpSpecializedCooperativeEEENS5_IJNSA_ILi128EEENSA_ILi256EEENSA_ILi32EEEEEENS_10bfloat16_tENS5_IJlSC_lEEESK_SL_NS4_8TiledMMAINS4_8MMA_AtomIJNS4_4SM904GMMA28MMA_64x256x16_F32BF16BF16_SSILNSP_5MajorE0ELSR_0ELNSP_7ScaleInE1ELSS_1EEEEEENS4_6LayoutISD_NS5_IJSC_NSA_ILi0EEESW_EEEEENS5_IJNS4_10UnderscoreESZ_SZ_EEEEENS4_13SM90_TMA_LOADENS4_14ComposedLayoutINS4_7SwizzleILi2ELi4ELi3EEENS4_18smem_ptr_flag_bitsILi16EEENSV_INS5_IJNSA_ILi8EEESI_EEENS5_IJSI_SC_EEEEEEEvNS4_8identityENS4_23SM90_TMA_LOAD_MULTICASTES1C_vS1D_EENS_8epilogue10collective6detail29Sm90TmaWarpSpecializedAdapterINS1H_15DefaultEpilogueISK_SL_SL_NS1G_6thread17LinearCombinationISK_Li1EffLNS1L_9ScaleType4KindE0ELNS_15FloatRoundStyleE2ESK_EENS1_15EpilogueDefaultEEEEEvvEEEEvNT_6ParamsE --------------------------
	.section	.nv.info._ZN7cutlass13device_kernelINS_4gemm6kernel13GemmUniversalIN4cute5tupleIJiiiiEEENS1_10collective13CollectiveMmaINS1_34MainloopSm90TmaGmmaWarpSpecializedILi9ENS5_IJNS4_1CILi2EEENSA_ILi1EEESC_EEENS1_35KernelTmaWarpSpecializedCooperativeEEENS5_IJNSA_ILi128EEENSA_ILi256EEENSA_ILi32EEEEEENS_10bfloat16_tENS5_IJlSC_lEEESK_SL_NS4_8TiledMMAINS4_8MMA_AtomIJNS4_4SM904GMMA28MMA_64x256x16_F32BF16BF16_SSILNSP_5MajorE0ELSR_0ELNSP_7ScaleInE1ELSS_1EEEEEENS4_6LayoutISD_NS5_IJSC_NSA_ILi0EEESW_EEEEENS5_IJNS4_10UnderscoreESZ_SZ_EEEEENS4_13SM90_TMA_LOADENS4_14ComposedLayoutINS4_7SwizzleILi2ELi4ELi3EEENS4_18smem_ptr_flag_bitsILi16EEENSV_INS5_IJNSA_ILi8EEESI_EEENS5_IJSI_SC_EEEEEEEvNS4_8identityENS4_23SM90_TMA_LOAD_MULTICASTES1C_vS1D_EENS_8epilogue10collective6detail29Sm90TmaWarpSpecializedAdapterINS1H_15DefaultEpilogueISK_SL_SL_NS1G_6thread17LinearCombinationISK_Li1EffLNS1L_9ScaleType4KindE0ELNS_15FloatRoundStyleE2ESK_EENS1_15EpilogueDefaultEEEEEvvEEEEvNT_6ParamsE,"",@"SHT_CUDA_INFO"
	.sectionflags	@""
	.align	4


	//----- nvinfo : EIATTR_CUDA_API_VERSION
	.align		4
        /*0000*/ 	.byte	0x04, 0x37
        /*0002*/ 	.short	(.L_21 - .L_20)
.L_20:
        /*0004*/ 	.word	0x00000082


	//----- nvinfo : EIATTR_KPARAM_INFO
	.align		4
.L_21:
        /*0008*/ 	.byte	0x04, 0x17
        /*000a*/ 	.short	(.L_23 - .L_22)
.L_22:
        /*000c*/ 	.word	0x00000000
        /*0010*/ 	.short	0x0000
        /*0012*/ 	.short	0x0070
        /*0014*/ 	.byte	0x00, 0xf0, 0x01, 0x10


	//----- nvinfo : EIATTR_SPARSE_MMA_MASK
	.align		4
.L_23:
        /*0018*/ 	.byte	0x03, 0x50
        /*001a*/ 	.short	0x0000


	//----- nvinfo : EIATTR_MAXREG_COUNT
	.align		4
        /*001c*/ 	.byte	0x03, 0x1b
        /*001e*/ 	.short	0x00a8


	//----- nvinfo : EIATTR_NUM_BARRIERS
	.align		4
        /*0020*/ 	.byte	0x02, 0x4c
        /*0022*/ 	.byte	0x01
	.zero		1


	//----- nvinfo : EIATTR_EXTERNS
	.align		4
        /*0024*/ 	.byte	0x04, 0x0f
        /*0026*/ 	.short	(.L_25 - .L_24)


	//   ....[0]....
	.align		4
.L_24:
        /*0028*/ 	.word	index@(__assertfail)


	//----- nvinfo : EIATTR_MERCURY_ISA_VERSION
	.align		4
.L_25:
        /*002c*/ 	.byte	0x03, 0x5f
        /*002e*/ 	.short	0x0101


	//----- nvinfo : EIATTR_INT_WARP_WIDE_INSTR_OFFSETS
	.align		4
        /*0030*/ 	.byte	0x04, 0x31
        /*0032*/ 	.short	(.L_27 - .L_26)


	//   ....[0]....
.L_26:
        /*0034*/ 	.word	0x00000550


	//   ....[1]....
        /*0038*/ 	.word	0x00000580


	//   ....[2]....
        /*003c*/ 	.word	0x00000740


	//----- nvinfo : EIATTR_COOP_GROUP_MASK_REGIDS
	.align		4
.L_27:
        /*0040*/ 	.byte	0x04, 0x29
        /*0042*/ 	.short	(.L_29 - .L_28)


	//   ....[0]....
.L_28:
        /*0044*/ 	.word	0xffffffff


	//   ....[1]....
        /*0048*/ 	.word	0xffffffff


	//   ....[2]....
        /*004c*/ 	.word	0xffffffff


	//   ....[3]....
        /*0050*/ 	.word	0xffffffff


	//   ....[4]....
        /*0054*/ 	.word	0xffffffff


	//   ....[5]....
        /*0058*/ 	.word	0xffffffff


	//----- nvinfo : EIATTR_COOP_GROUP_INSTR_OFFSETS
	.align		4
.L_29:
        /*005c*/ 	.byte	0x04, 0x28
        /*005e*/ 	.short	(.L_31 - .L_30)


	//   ....[0]....
.L_30:
        /*0060*/ 	.word	0x00000060


	//   ....[1]....
        /*0064*/ 	.word	0x00000070


	//   ....[2]....
        /*0068*/ 	.word	0x00000130


	//   ....[3]....
        /*006c*/ 	.word	0x000003a0


	//   ....[4]....
        /*0070*/ 	.word	0x000008c0


	//   ....[5]....
        /*0074*/ 	.word	0x00001310


	//----- nvinfo : EIATTR_REG_RECONFIG
	.align		4
.L_31:
        /*0078*/ 	.byte	0x01, 0x54
	.zero		2


	//----- nvinfo : EIATTR_SYSCALL_OFFSETS
	.align		4
        /*007c*/ 	.byte	0x04, 0x46
        /*007e*/ 	.short	(.L_33 - .L_32)


	//   ....[0]....
.L_32:
        /*0080*/ 	.word	0x000014d0


	//----- nvinfo : EIATTR_MBARRIER_INSTR_OFFSETS
	.align		4
.L_33:
        /*0084*/ 	.byte	0x04, 0x39
        /*0086*/ 	.short	(.L_35 - .L_34)


	//   ....[0]....
.L_34:
        /*0088*/ 	.word	0x00000250
        /*008c*/ 	.word	0x000000ff
        /*0090*/ 	.word	0x00000000
        /*0094*/ 	.short	0x0100
        /*0096*/ 	.byte	0x08
	.zero		1


	//   ....[1]....
        /*0098*/ 	.word	0x00000260
        /*009c*/ 	.word	0x000000ff
        /*00a0*/ 	.word	0x00000048
        /*00a4*/ 	.short	0x0100
        /*00a6*/ 	.byte	0x08
	.zero		1


	//   ....[2]....
        /*00a8*/ 	.word	0x00000270
        /*00ac*/ 	.word	0x000000ff
        /*00b0*/ 	.word	0x00000008
        /*00b4*/ 	.short	0x0100
        /*00b6*/ 	.byte	0x08
	.zero		1


	//   ....[3]....
        /*00b8*/ 	.word	0x00000280
        /*00bc*/ 	.word	0x000000ff
        /*00c0*/ 	.word	0x00000050
        /*00c4*/ 	.short	0x0100
        /*00c6*/ 	.byte	0x08
	.zero		1


	//   ....[4]....
        /*00c8*/ 	.word	0x00000290
        /*00cc*/ 	.word	0x000000ff
        /*00d0*/ 	.word	0x00000010
        /*00d4*/ 	.short	0x0100
        /*00d6*/ 	.byte	0x08
	.zero		1


	//   ....[5]....
        /*00d8*/ 	.word	0x000002a0
        /*00dc*/ 	.word	0x000000ff
        /*00e0*/ 	.word	0x00000058
        /*00e4*/ 	.short	0x0100
        /*00e6*/ 	.byte	0x08
	.zero		1


	//   ....[6]....
        /*00e8*/ 	.word	0x000002b0
        /*00ec*/ 	.word	0x000000ff
        /*00f0*/ 	.word	0x00000018
        /*00f4*/ 	.short	0x0100
        /*00f6*/ 	.byte	0x08
	.zero		1


	//   ....[7]....
        /*00f8*/ 	.word	0x000002c0
        /*00fc*/ 	.word	0x000000ff
        /*0100*/ 	.word	0x00000060
        /*0104*/ 	.short	0x0100
        /*0106*/ 	.byte	0x08
	.zero		1


	//   ....[8]....
        /*0108*/ 	.word	0x000002d0
        /*010c*/ 	.word	0x000000ff
        /*0110*/ 	.word	0x00000020
        /*0114*/ 	.short	0x0100
        /*0116*/ 	.byte	0x08
	.zero		1


	//   ....[9]....
        /*0118*/ 	.word	0x000002e0
        /*011c*/ 	.word	0x000000ff
        /*0120*/ 	.word	0x00000068
        /*0124*/ 	.short	0x0100
        /*0126*/ 	.byte	0x08
	.zero		1


	//   ....[10]....
        /*0128*/ 	.word	0x000002f0
        /*012c*/ 	.word	0x000000ff
        /*0130*/ 	.word	0x00000028
        /*0134*/ 	.short	0x0100
        /*0136*/ 	.byte	0x08
	.zero		1


	//   ....[11]....
        /*0138*/ 	.word	0x00000300
        /*013c*/ 	.word	0x000000ff
        /*0140*/ 	.word	0x00000070
        /*0144*/ 	.short	0x0100
        /*0146*/ 	.byte	0x08
	.zero		1


	//   ....[12]....
        /*0148*/ 	.word	0x00000310
        /*014c*/ 	.word	0x000000ff
        /*0150*/ 	.word	0x00000030
        /*0154*/ 	.short	0x0100
        /*0156*/ 	.byte	0x08
	.zero		1


	//   ....[13]....
        /*0158*/ 	.word	0x00000320
        /*015c*/ 	.word	0x000000ff
        /*0160*/ 	.word	0x00000078
        /*0164*/ 	.short	0x0100
        /*0166*/ 	.byte	0x08
	.zero		1


	//   ....[14]....
        /*0168*/ 	.word	0x00000330
        /*016c*/ 	.word	0x000000ff
        /*0170*/ 	.word	0x00000038
        /*0174*/ 	.short	0x0100
        /*0176*/ 	.byte	0x08
	.zero		1


	//   ....[15]....
        /*0178*/ 	.word	0x00000340
        /*017c*/ 	.word	0x000000ff
        /*0180*/ 	.word	0x00000080
        /*0184*/ 	.short	0x0100
        /*0186*/ 	.byte	0x08
	.zero		1


	//   ....[16]....
        /*0188*/ 	.word	0x00000350
        /*018c*/ 	.word	0x000000ff
        /*0190*/ 	.word	0x00000040
        /*0194*/ 	.short	0x0100
        /*0196*/ 	.byte	0x08
	.zero		1


	//   ....[17]....
        /*0198*/ 	.word	0x00000360
        /*019c*/ 	.word	0x000000ff
        /*01a0*/ 	.word	0x00000088
        /*01a4*/ 	.short	0x0100
        /*01a6*/ 	.byte	0x08
	.zero		1


	//   ....[18]....
        /*01a8*/ 	.word	0x000007c0
        /*01ac*/ 	.word	0x000000ff
        /*01b0*/ 	.word	0x000000a0
        /*01b4*/ 	.short	0x0100
        /*01b6*/ 	.byte	0x06
	.zero		1


	//   ....[19]....
        /*01b8*/ 	.word	0x00000850
        /*01bc*/ 	.word	0x000000ff
        /*01c0*/ 	.word	0x000000a8
        /*01c4*/ 	.short	0x0100
        /*01c6*/ 	.byte	0x06
	.zero		1


	//   ....[20]....
        /*01c8*/ 	.word	0x00001590
        /*01cc*/ 	.word	0x00000003
        /*01d0*/ 	.word	0x00000000
        /*01d4*/ 	.short	0x010a
        /*01d6*/ 	.byte	0x3f
	.zero		1


	//   ....[21]....
        /*01d8*/ 	.word	0x000015d0
        /*01dc*/ 	.word	0x00000003
        /*01e0*/ 	.word	0x00000000
        /*01e4*/ 	.short	0x010a
        /*01e6*/ 	.byte	0x3f
	.zero		1


	//   ....[22]....
        /*01e8*/ 	.word	0x000018b0
        /*01ec*/ 	.word	0x00000005
        /*01f0*/ 	.word	0x00000000
        /*01f4*/ 	.short	0x010a
        /*01f6*/ 	.byte	0x3f
	.zero		1


	//   ....[23]....
        /*01f8*/ 	.word	0x000018f0
        /*01fc*/ 	.word	0x00000005
        /*0200*/ 	.word	0x00000000
        /*0204*/ 	.short	0x010a
        /*0206*/ 	.byte	0x3f
	.zero		1


	//   ....[24]....
        /*0208*/ 	.word	0x00001a60
        /*020c*/ 	.word	0x00000005
        /*0210*/ 	.word	0x00000000
        /*0214*/ 	.short	0x0101
        /*0216*/ 	.byte	0x3f
	.zero		1


	//   ....[25]....
        /*0218*/ 	.word	0x00001c80
        /*021c*/ 	.word	0x00000003
        /*0220*/ 	.word	0x00000000
        /*0224*/ 	.short	0x0101
        /*0226*/ 	.byte	0x3f
	.zero		1


	//   ....[26]....
        /*0228*/ 	.word	0x0000aa60
        /*022c*/ 	.word	0x00000017
        /*0230*/ 	.word	0x00000048
        /*0234*/ 	.short	0x010a
        /*0236*/ 	.byte	0x3f
	.zero		1


	//   ....[27]....
        /*0238*/ 	.word	0x0000add0
        /*023c*/ 	.word	0x00000003
        /*0240*/ 	.word	0x000000a8
        /*0244*/ 	.short	0x0101
        /*0246*/ 	.byte	0x3f
	.zero		1


	//   ....[28]....
        /*0248*/ 	.word	0x0000b530
        /*024c*/ 	.word	0x00000007
        /*0250*/ 	.word	0x00000000
        /*0254*/ 	.short	0x010a
        /*0256*/ 	.byte	0x3f
	.zero		1


	//   ....[29]....
        /*0258*/ 	.word	0x0000b5b0
        /*025c*/ 	.word	0x00000008
        /*0260*/ 	.word	0x00000000
        /*0264*/ 	.short	0x010a
        /*0266*/ 	.byte	0x3f
	.zero		1


	//   ....[30]....
        /*0268*/ 	.word	0x0000b640
        /*026c*/ 	.word	0x00000009
        /*0270*/ 	.word	0x00000000
        /*0274*/ 	.short	0x010a
        /*0276*/ 	.byte	0x3f
	.zero		1


	//   ....[31]....
        /*0278*/ 	.word	0x0000b6d0
        /*027c*/ 	.word	0x00000008
        /*0280*/ 	.word	0x00000000
        /*0284*/ 	.short	0x010a
        /*0286*/ 	.byte	0x3f
	.zero		1


	//   ....[32]....
        /*0288*/ 	.word	0x0000b760
        /*028c*/ 	.word	0x00000009
        /*0290*/ 	.word	0x00000000
        /*0294*/ 	.short	0x010a
        /*0296*/ 	.byte	0x3f
	.zero		1


	//   ....[33]....
        /*0298*/ 	.word	0x0000b7f0
        /*029c*/ 	.word	0x00000008
        /*02a0*/ 	.word	0x00000000
        /*02a4*/ 	.short	0x010a
        /*02a6*/ 	.byte	0x3f
	.zero		1


	//   ....[34]....
        /*02a8*/ 	.word	0x0000b880
        /*02ac*/ 	.word	0x00000009
        /*02b0*/ 	.word	0x00000000
        /*02b4*/ 	.short	0x010a
        /*02b6*/ 	.byte	0x3f
	.zero		1


	//   ....[35]....
        /*02b8*/ 	.word	0x0000b910
        /*02bc*/ 	.word	0x00000006
        /*02c0*/ 	.word	0x00000000
        /*02c4*/ 	.short	0x010a
        /*02c6*/ 	.byte	0x3f
	.zero		1


	//   ....[36]....
        /*02c8*/ 	.word	0x0000b9a0
        /*02cc*/ 	.word	0x00000003
        /*02d0*/ 	.word	0x00000000
        /*02d4*/ 	.short	0x010a
        /*02d6*/ 	.byte	0x3f
	.zero		1


	//   ....[37]....
        /*02d8*/ 	.word	0x0000ba00
        /*02dc*/ 	.word	0x00000003
        /*02e0*/ 	.word	0x00000000
        /*02e4*/ 	.short	0x010a
        /*02e6*/ 	.byte	0x3f
	.zero		1


	//   ....[38]....
        /*02e8*/ 	.word	0x0000ba50
        /*02ec*/ 	.word	0x00000005
        /*02f0*/ 	.word	0x00000000
        /*02f4*/ 	.short	0x010a
        /*02f6*/ 	.byte	0x3f
	.zero		1


	//   ....[39]....
        /*02f8*/ 	.word	0x0000bb20
        /*02fc*/ 	.word	0x00000017
        /*0300*/ 	.word	0x00000048
        /*0304*/ 	.short	0x010a
        /*0306*/ 	.byte	0x3f
	.zero		1


	//   ....[40]....
        /*0308*/ 	.word	0x0000bbf0
        /*030c*/ 	.word	0x00000007
        /*0310*/ 	.word	0x00000000
        /*0314*/ 	.short	0x010a
        /*0316*/ 	.byte	0x3f
	.zero		1


	//   ....[41]....
        /*0318*/ 	.word	0x0000bc40
        /*031c*/ 	.word	0x00000008
        /*0320*/ 	.word	0x00000000
        /*0324*/ 	.short	0x010a
        /*0326*/ 	.byte	0x3f
	.zero		1


	//   ....[42]....
        /*0328*/ 	.word	0x0000bc90
        /*032c*/ 	.word	0x00000009
        /*0330*/ 	.word	0x00000000
        /*0334*/ 	.short	0x010a
        /*0336*/ 	.byte	0x3f
	.zero		1


	//   ....[43]....
        /*0338*/ 	.word	0x0000bce0
        /*033c*/ 	.word	0x00000008
        /*0340*/ 	.word	0x00000000
        /*0344*/ 	.short	0x010a
        /*0346*/ 	.byte	0x3f
	.zero		1


	//   ....[44]....
        /*0348*/ 	.word	0x0000bd30
        /*034c*/ 	.word	0x00000009
        /*0350*/ 	.word	0x00000000
        /*0354*/ 	.short	0x010a
        /*0356*/ 	.byte	0x3f
	.zero		1


	//   ....[45]....
        /*0358*/ 	.word	0x0000bd80
        /*035c*/ 	.word	0x00000008
        /*0360*/ 	.word	0x00000000
        /*0364*/ 	.short	0x010a
        /*0366*/ 	.byte	0x3f
	.zero		1


	//   ....[46]....
        /*0368*/ 	.word	0x0000bdd0
        /*036c*/ 	.word	0x00000009
        /*0370*/ 	.word	0x00000000
        /*0374*/ 	.short	0x010a
        /*0376*/ 	.byte	0x3f
	.zero		1


	//   ....[47]....
        /*0378*/ 	.word	0x0000be20
        /*037c*/ 	.word	0x00000006
        /*0380*/ 	.word	0x00000000
        /*0384*/ 	.short	0x010a
        /*0386*/ 	.byte	0x3f
	.zero		1


	//----- nvinfo : EIATTR_NUM_MBARRIERS
	.align		4
.L_35:
        /*0388*/ 	.byte	0x03, 0x38
        /*038a*/ 	.short	0x0014


	//----- nvinfo : EIATTR_EXIT_INSTR_OFFSETS
	.align		4
        /*038c*/ 	.byte	0x04, 0x1c
        /*038e*/ 	.short	(.L_37 - .L_36)


	//   ....[0]....
.L_36:
        /*0390*/ 	.word	0x00000a20


	//   ....[1]....
        /*0394*/ 	.word	0x00001240


	//   ....[2]....
        /*0398*/ 	.word	0x0000a180


	//   ....[3]....
        /*039c*/ 	.word	0x0000a6e0


	//   ....[4]....
        /*03a0*/ 	.word	0x0000b9f0


	//----- nvinfo : EIATTR_MAX_THREADS
	.align		4
.L_37:
        /*03a4*/ 	.byte	0x04, 0x05
        /*03a6*/ 	.short	(.L_39 - .L_38)
.L_38:
        /*03a8*/ 	.word	0x00000180
        /*03ac*/ 	.word	0x00000001
        /*03b0*/ 	.word	0x00000001


	//----- nvinfo : EIATTR_CRS_STACK_SIZE
	.align		4
.L_39:
        /*03b4*/ 	.byte	0x04, 0x1e
        /*03b6*/ 	.short	(.L_41 - .L_40)
.L_40:
        /*03b8*/ 	.word	0x00000000


	//----- nvinfo : EIATTR_CBANK_PARAM_SIZE
	.align		4
.L_41:
        /*03bc*/ 	.byte	0x03, 0x19
        /*03be*/ 	.short	0x0470


	//----- nvinfo : EIATTR_PARAM_CBANK
	.align		4
        /*03c0*/ 	.byte	0x04, 0x0a
        /*03c2*/ 	.short	(.L_43 - .L_42)
	.align		4
.L_42:
        /*03c4*/ 	.word	index@(.nv.constant0._ZN7cutlass13device_kernelINS_4gemm6kernel13GemmUniversalIN4cute5tupleIJiiiiEEENS1_10collective13CollectiveMmaINS1_34MainloopSm90TmaGmmaWarpSpecializedILi9ENS5_IJNS4_1CILi2EEENSA_ILi1EEESC_EEENS1_35KernelTmaWarpSpecializedCooperativeEEENS5_IJNSA_ILi128EEENSA_ILi256EEENSA_ILi32EEEEEENS_10bfloat16_tENS5_IJlSC_lEEESK_SL_NS4_8TiledMMAINS4_8MMA_AtomIJNS4_4SM904GMMA28MMA_64x256x16_F32BF16BF16_SSILNSP_5MajorE0ELSR_0ELNSP_7ScaleInE1ELSS_1EEEEEENS4_6LayoutISD_NS5_IJSC_NSA_ILi0EEESW_EEEEENS5_IJNS4_10UnderscoreESZ_SZ_EEEEENS4_13SM90_TMA_LOADENS4_14ComposedLayoutINS4_7SwizzleILi2ELi4ELi3EEENS4_18smem_ptr_flag_bitsILi16EEENSV_INS5_IJNSA_ILi8EEESI_EEENS5_IJSI_SC_EEEEEEEvNS4_8identityENS4_23SM90_TMA_LOAD_MULTICASTES1C_vS1D_EENS_8epilogue10collective6detail29Sm90TmaWarpSpecializedAdapterINS1H_15DefaultEpilogueISK_SL_SL_NS1G_6thread17LinearCombinationISK_Li1EffLNS1L_9ScaleType4KindE0ELNS_15FloatRoundStyleE2ESK_EENS1_15EpilogueDefaultEEEEEvvEEEEvNT_6ParamsE)
        /*03c8*/ 	.short	0x0210
        /*03ca*/ 	.short	0x0470


	//----- nvinfo : EIATTR_SW_WAR
	.align		4
.L_43:
        /*03cc*/ 	.byte	0x04, 0x36
        /*03ce*/ 	.short	(.L_45 - .L_44)
.L_44:
        /*03d0*/ 	.word	0x00000008
.L_45:


//--------------------- .nv.callgraph             --------------------------
	.section	.nv.callgraph,"",@"SHT_CUDA_CALLGRAPH"
	.align	4
	.sectionentsize	8
	.align		4
        /*0000*/ 	.word	0x00000000
	.align		4
        /*0004*/ 	.word	0xffffffff
	.align		4
        /*0008*/ 	.word	index@(_ZN7cutlass13device_kernelINS_4gemm6kernel13GemmUniversalIN4cute5tupleIJiiiiEEENS1_10collective13CollectiveMmaINS1_34MainloopSm90TmaGmmaWarpSpecializedILi9ENS5_IJNS4_1CILi2EEENSA_ILi1EEESC_EEENS1_35KernelTmaWarpSpecializedCooperativeEEENS5_IJNSA_ILi128EEENSA_ILi256EEENSA_ILi32EEEEEENS_10bfloat16_tENS5_IJlSC_lEEESK_SL_NS4_8TiledMMAINS4_8MMA_AtomIJNS4_4SM904GMMA28MMA_64x256x16_F32BF16BF16_SSILNSP_5MajorE0ELSR_0ELNSP_7ScaleInE1ELSS_1EEEEEENS4_6LayoutISD_NS5_IJSC_NSA_ILi0EEESW_EEEEENS5_IJNS4_10UnderscoreESZ_SZ_EEEEENS4_13SM90_TMA_LOADENS4_14ComposedLayoutINS4_7SwizzleILi2ELi4ELi3EEENS4_18smem_ptr_flag_bitsILi16EEENSV_INS5_IJNSA_ILi8EEESI_EEENS5_IJSI_SC_EEEEEEEvNS4_8identityENS4_23SM90_TMA_LOAD_MULTICASTES1C_vS1D_EENS_8epilogue10collective6detail29Sm90TmaWarpSpecializedAdapterINS1H_15DefaultEpilogueISK_SL_SL_NS1G_6thread17LinearCombinationISK_Li1EffLNS1L_9ScaleType4KindE0ELNS_15FloatRoundStyleE2ESK_EENS1_15EpilogueDefaultEEEEEvvEEEEvNT_6ParamsE)
	.align		4
        /*000c*/ 	.word	index@(__assertfail)
	.align		4
        /*0010*/ 	.word	0x00000000
	.align		4
        /*0014*/ 	.word	0xfffffffe
	.align		4
        /*0018*/ 	.word	0x00000000
	.align		4
        /*001c*/ 	.word	0xfffffffd
	.align		4
        /*0020*/ 	.word	0x00000000
	.align		4
        /*0024*/ 	.word	0xfffffffc


//--------------------- .nv.constant4             --------------------------
	.section	.nv.constant4,"a",@progbits
	.align	8
	.align		8
.nv.constant4:
        /*0000*/ 	.dword	__assertfail
	.align		8
        /*0008*/ 	.dword	__unnamed_1
	.align		8
        /*0010*/ 	.dword	_ZN39_INTERNAL_f753129b_4_k_cu_1e5b303c_35124cuda3std3__45__cpo5beginE
	.align		8
        /*0018*/ 	.dword	_ZN39_INTERNAL_f753129b_4_k_cu_1e5b303c_35124cuda3std3__45__cpo3endE
	.align		8
        /*0020*/ 	.dword	_ZN39_INTERNAL_f753129b_4_k_cu_1e5b303c_35124cuda3std3__45__cpo6cbeginE
	.align		8
        /*0028*/ 	.dword	_ZN39_INTERNAL_f753129b_4_k_cu_1e5b303c_35124cuda3std3__45__cpo4cendE
	.align		8
        /*0030*/ 	.dword	_ZN39_INTERNAL_f753129b_4_k_cu_1e5b303c_35124cuda3std3__441_GLOBAL__N__f753129b_4_k_cu_1e5b303c_35126ignoreE
	.align		8
        /*0038*/ 	.dword	_ZN39_INTERNAL_f753129b_4_k_cu_1e5b303c_35124cuda3std3__419piecewise_constructE
	.align		8
        /*0040*/ 	.dword	_ZN39_INTERNAL_f753129b_4_k_cu_1e5b303c_35124cuda3std3__48in_placeE
	.align		8
        /*0048*/ 	.dword	_ZN39_INTERNAL_f753129b_4_k_cu_1e5b303c_35124cuda3std6ranges3__45__cpo4swapE
	.align		8
        /*0050*/ 	.dword	_ZN39_INTERNAL_f753129b_4_k_cu_1e5b303c_35124cuda3std6ranges3__45__cpo9iter_moveE
	.align		8
        /*0058*/ 	.dword	_ZN39_INTERNAL_f753129b_4_k_cu_1e5b303c_35124cute7productE
	.align		8
        /*0060*/ 	.dword	_ZN39_INTERNAL_f753129b_4_k_cu_1e5b303c_35124cute1_E
	.align		8
        /*0068*/ 	.dword	$str$22
	.align		8
        /*0070*/ 	.dword	$str$23


//--------------------- .text._ZN7cutlass13device_kernelINS_4gemm6kernel13GemmUniversalIN4cute5tupleIJiiiiEEENS1_10collective13CollectiveMmaINS1_34MainloopSm90TmaGmmaWarpSpecializedILi9ENS5_IJNS4_1CILi2EEENSA_ILi1EEESC_EEENS1_35KernelTmaWarpSpecializedCooperativeEEENS5_IJNSA_ILi128EEENSA_ILi256EEENSA_ILi32EEEEEENS_10bfloat16_tENS5_IJlSC_lEEESK_SL_NS4_8TiledMMAINS4_8MMA_AtomIJNS4_4SM904GMMA28MMA_64x256x16_F32BF16BF16_SSILNSP_5MajorE0ELSR_0ELNSP_7ScaleInE1ELSS_1EEEEEENS4_6LayoutISD_NS5_IJSC_NSA_ILi0EEESW_EEEEENS5_IJNS4_10UnderscoreESZ_SZ_EEEEENS4_13SM90_TMA_LOADENS4_14ComposedLayoutINS4_7SwizzleILi2ELi4ELi3EEENS4_18smem_ptr_flag_bitsILi16EEENSV_INS5_IJNSA_ILi8EEESI_EEENS5_IJSI_SC_EEEEEEEvNS4_8identityENS4_23SM90_TMA_LOAD_MULTICASTES1C_vS1D_EENS_8epilogue10collective6detail29Sm90TmaWarpSpecializedAdapterINS1H_15DefaultEpilogueISK_SL_SL_NS1G_6thread17LinearCombinationISK_Li1EffLNS1L_9ScaleType4KindE0ELNS_15FloatRoundStyleE2ESK_EENS1_15EpilogueDefaultEEEEEvvEEEEvNT_6ParamsE --------------------------
	.section	.text._ZN7cutlass13device_kernelINS_4gemm6kernel13GemmUniversalIN4cute5tupleIJiiiiEEENS1_10collective13CollectiveMmaINS1_34MainloopSm90TmaGmmaWarpSpecializedILi9ENS5_IJNS4_1CILi2EEENSA_ILi1EEESC_EEENS1_35KernelTmaWarpSpecializedCooperativeEEENS5_IJNSA_ILi128EEENSA_ILi256EEENSA_ILi32EEEEEENS_10bfloat16_tENS5_IJlSC_lEEESK_SL_NS4_8TiledMMAINS4_8MMA_AtomIJNS4_4SM904GMMA28MMA_64x256x16_F32BF16BF16_SSILNSP_5MajorE0ELSR_0ELNSP_7ScaleInE1ELSS_1EEEEEENS4_6LayoutISD_NS5_IJSC_NSA_ILi0EEESW_EEEEENS5_IJNS4_10UnderscoreESZ_SZ_EEEEENS4_13SM90_TMA_LOADENS4_14ComposedLayoutINS4_7SwizzleILi2ELi4ELi3EEENS4_18smem_ptr_flag_bitsILi16EEENSV_INS5_IJNSA_ILi8EEESI_EEENS5_IJSI_SC_EEEEEEEvNS4_8identityENS4_23SM90_TMA_LOAD_MULTICASTES1C_vS1D_EENS_8epilogue10collective6detail29Sm90TmaWarpSpecializedAdapterINS1H_15DefaultEpilogueISK_SL_SL_NS1G_6thread17LinearCombinationISK_Li1EffLNS1L_9ScaleType4KindE0ELNS_15FloatRoundStyleE2ESK_EENS1_15EpilogueDefaultEEEEEvvEEEEvNT_6ParamsE,"ax",@progbits
	.align	128
.text._ZN7cutlass13device_kernelINS_4gemm6kernel13GemmUniversalIN4cute5tupleIJiiiiEEENS1_10collective13CollectiveMmaINS1_34MainloopSm90TmaGmmaWarpSpecializedILi9ENS5_IJNS4_1CILi2EEENSA_ILi1EEESC_EEENS1_35KernelTmaWarpSpecializedCooperativeEEENS5_IJNSA_ILi128EEENSA_ILi256EEENSA_ILi32EEEEEENS_10bfloat16_tENS5_IJlSC_lEEESK_SL_NS4_8TiledMMAINS4_8MMA_AtomIJNS4_4SM904GMMA28MMA_64x256x16_F32BF16BF16_SSILNSP_5MajorE0ELSR_0ELNSP_7ScaleInE1ELSS_1EEEEEENS4_6LayoutISD_NS5_IJSC_NSA_ILi0EEESW_EEEEENS5_IJNS4_10UnderscoreESZ_SZ_EEEEENS4_13SM90_TMA_LOADENS4_14ComposedLayoutINS4_7SwizzleILi2ELi4ELi3EEENS4_18smem_ptr_flag_bitsILi16EEENSV_INS5_IJNSA_ILi8EEESI_EEENS5_IJSI_SC_EEEEEEEvNS4_8identityENS4_23SM90_TMA_LOAD_MULTICASTES1C_vS1D_EENS_8epilogue10collective6detail29Sm90TmaWarpSpecializedAdapterINS1H_15DefaultEpilogueISK_SL_SL_NS1G_6thread17LinearCombinationISK_Li1EffLNS1L_9ScaleType4KindE0ELNS_15FloatRoundStyleE2ESK_EENS1_15EpilogueDefaultEEEEEvvEEEEvNT_6ParamsE:
        .type           _ZN7cutlass13device_kernelINS_4gemm6kernel13GemmUniversalIN4cute5tupleIJiiiiEEENS1_10collective13CollectiveMmaINS1_34MainloopSm90TmaGmmaWarpSpecializedILi9ENS5_IJNS4_1CILi2EEENSA_ILi1EEESC_EEENS1_35KernelTmaWarpSpecializedCooperativeEEENS5_IJNSA_ILi128EEENSA_ILi256EEENSA_ILi32EEEEEENS_10bfloat16_tENS5_IJlSC_lEEESK_SL_NS4_8TiledMMAINS4_8MMA_AtomIJNS4_4SM904GMMA28MMA_64x256x16_F32BF16BF16_SSILNSP_5MajorE0ELSR_0ELNSP_7ScaleInE1ELSS_1EEEEEENS4_6LayoutISD_NS5_IJSC_NSA_ILi0EEESW_EEEEENS5_IJNS4_10UnderscoreESZ_SZ_EEEEENS4_13SM90_TMA_LOADENS4_14ComposedLayoutINS4_7SwizzleILi2ELi4ELi3EEENS4_18smem_ptr_flag_bitsILi16EEENSV_INS5_IJNSA_ILi8EEESI_EEENS5_IJSI_SC_EEEEEEEvNS4_8identityENS4_23SM90_TMA_LOAD_MULTICASTES1C_vS1D_EENS_8epilogue10collective6detail29Sm90TmaWarpSpecializedAdapterINS1H_15DefaultEpilogueISK_SL_SL_NS1G_6thread17LinearCombinationISK_Li1EffLNS1L_9ScaleType4KindE0ELNS_15FloatRoundStyleE2ESK_EENS1_15EpilogueDefaultEEEEEvvEEEEvNT_6ParamsE,@function
        .size           _ZN7cutlass13device_kernelINS_4gemm6kernel13GemmUniversalIN4cute5tupleIJiiiiEEENS1_10collective13CollectiveMmaINS1_34MainloopSm90TmaGmmaWarpSpecializedILi9ENS5_IJNS4_1CILi2EEENSA_ILi1EEESC_EEENS1_35KernelTmaWarpSpecializedCooperativeEEENS5_IJNSA_ILi128EEENSA_ILi256EEENSA_ILi32EEEEEENS_10bfloat16_tENS5_IJlSC_lEEESK_SL_NS4_8TiledMMAINS4_8MMA_AtomIJNS4_4SM904GMMA28MMA_64x256x16_F32BF16BF16_SSILNSP_5MajorE0ELSR_0ELNSP_7ScaleInE1ELSS_1EEEEEENS4_6LayoutISD_NS5_IJSC_NSA_ILi0EEESW_EEEEENS5_IJNS4_10UnderscoreESZ_SZ_EEEEENS4_13SM90_TMA_LOADENS4_14ComposedLayoutINS4_7SwizzleILi2ELi4ELi3EEENS4_18smem_ptr_flag_bitsILi16EEENSV_INS5_IJNSA_ILi8EEESI_EEENS5_IJSI_SC_EEEEEEEvNS4_8identityENS4_23SM90_TMA_LOAD_MULTICASTES1C_vS1D_EENS_8epilogue10collective6detail29Sm90TmaWarpSpecializedAdapterINS1H_15DefaultEpilogueISK_SL_SL_NS1G_6thread17LinearCombinationISK_Li1EffLNS1L_9ScaleType4KindE0ELNS_15FloatRoundStyleE2ESK_EENS1_15EpilogueDefaultEEEEEvvEEEEvNT_6ParamsE,(.L_x_338 - _ZN7cutlass13device_kernelINS_4gemm6kernel13GemmUniversalIN4cute5tupleIJiiiiEEENS1_10collective13CollectiveMmaINS1_34MainloopSm90TmaGmmaWarpSpecializedILi9ENS5_IJNS4_1CILi2EEENSA_ILi1EEESC_EEENS1_35KernelTmaWarpSpecializedCooperativeEEENS5_IJNSA_ILi128EEENSA_ILi256EEENSA_ILi32EEEEEENS_10bfloat16_tENS5_IJlSC_lEEESK_SL_NS4_8TiledMMAINS4_8MMA_AtomIJNS4_4SM904GMMA28MMA_64x256x16_F32BF16BF16_SSILNSP_5MajorE0ELSR_0ELNSP_7ScaleInE1ELSS_1EEEEEENS4_6LayoutISD_NS5_IJSC_NSA_ILi0EEESW_EEEEENS5_IJNS4_10UnderscoreESZ_SZ_EEEEENS4_13SM90_TMA_LOADENS4_14ComposedLayoutINS4_7SwizzleILi2ELi4ELi3EEENS4_18smem_ptr_flag_bitsILi16EEENSV_INS5_IJNSA_ILi8EEESI_EEENS5_IJSI_SC_EEEEEEEvNS4_8identityENS4_23SM90_TMA_LOAD_MULTICASTES1C_vS1D_EENS_8epilogue10collective6detail29Sm90TmaWarpSpecializedAdapterINS1H_15DefaultEpilogueISK_SL_SL_NS1G_6thread17LinearCombinationISK_Li1EffLNS1L_9ScaleType4KindE0ELNS_15FloatRoundStyleE2ESK_EENS1_15EpilogueDefaultEEEEEvvEEEEvNT_6ParamsE)
        .other          _ZN7cutlass13device_kernelINS_4gemm6kernel13GemmUniversalIN4cute5tupleIJiiiiEEENS1_10collective13CollectiveMmaINS1_34MainloopSm90TmaGmmaWarpSpecializedILi9ENS5_IJNS4_1CILi2EEENSA_ILi1EEESC_EEENS1_35KernelTmaWarpSpecializedCooperativeEEENS5_IJNSA_ILi128EEENSA_ILi256EEENSA_ILi32EEEEEENS_10bfloat16_tENS5_IJlSC_lEEESK_SL_NS4_8TiledMMAINS4_8MMA_AtomIJNS4_4SM904GMMA28MMA_64x256x16_F32BF16BF16_SSILNSP_5MajorE0ELSR_0ELNSP_7ScaleInE1ELSS_1EEEEEENS4_6LayoutISD_NS5_IJSC_NSA_ILi0EEESW_EEEEENS5_IJNS4_10UnderscoreESZ_SZ_EEEEENS4_13SM90_TMA_LOADENS4_14ComposedLayoutINS4_7SwizzleILi2ELi4ELi3EEENS4_18smem_ptr_flag_bitsILi16EEENSV_INS5_IJNSA_ILi8EEESI_EEENS5_IJSI_SC_EEEEEEEvNS4_8identityENS4_23SM90_TMA_LOAD_MULTICASTES1C_vS1D_EENS_8epilogue10collective6detail29Sm90TmaWarpSpecializedAdapterINS1H_15DefaultEpilogueISK_SL_SL_NS1G_6thread17LinearCombinationISK_Li1EffLNS1L_9ScaleType4KindE0ELNS_15FloatRoundStyleE2ESK_EENS1_15EpilogueDefaultEEEEEvvEEEEvNT_6ParamsE,@"STO_CUDA_ENTRY STV_DEFAULT"
_ZN7cutlass13device_kernelINS_4gemm6kernel13GemmUniversalIN4cute5tupleIJiiiiEEENS1_10collective13CollectiveMmaINS1_34MainloopSm90TmaGmmaWarpSpecializedILi9ENS5_IJNS4_1CILi2EEENSA_ILi1EEESC_EEENS1_35KernelTmaWarpSpecializedCooperativeEEENS5_IJNSA_ILi128EEENSA_ILi256EEENSA_ILi32EEEEEENS_10bfloat16_tENS5_IJlSC_lEEESK_SL_NS4_8TiledMMAINS4_8MMA_AtomIJNS4_4SM904GMMA28MMA_64x256x16_F32BF16BF16_SSILNSP_5MajorE0ELSR_0ELNSP_7ScaleInE1ELSS_1EEEEEENS4_6LayoutISD_NS5_IJSC_NSA_ILi0EEESW_EEEEENS5_IJNS4_10UnderscoreESZ_SZ_EEEEENS4_13SM90_TMA_LOADENS4_14ComposedLayoutINS4_7SwizzleILi2ELi4ELi3EEENS4_18smem_ptr_flag_bitsILi16EEENSV_INS5_IJNSA_ILi8EEESI_EEENS5_IJSI_SC_EEEEEEEvNS4_8identityENS4_23SM90_TMA_LOAD_MULTICASTES1C_vS1D_EENS_8epilogue10collective6detail29Sm90TmaWarpSpecializedAdapterINS1H_15DefaultEpilogueISK_SL_SL_NS1G_6thread17LinearCombinationISK_Li1EffLNS1L_9ScaleType4KindE0ELNS_15FloatRoundStyleE2ESK_EENS1_15EpilogueDefaultEEEEEvvEEEEvNT_6ParamsE:
[----:B------:R-:W0:Y:S01]  /*0000*/  LDC R1, c[0x0][0x28] ;  /* 0x00000a00ff017b82 */ /* 0x000e220000000800 */
[----:B------:R-:W1:Y:S01]  /*0010*/  S2R R18, SR_TID.X ;  /* 0x0000000000127919 */ /* 0x000e620000002100 */
[----:B------:R-:W-:Y:S01]  /*0020*/  ELECT P0, URZ, PT ;  /* 0x00000000003f782f */ /* 0x000fe20003800000 */
[----:B------:R-:W-:Y:S01]  /*0030*/  BSSY B0, `(.L_x_0) ;  /* 0x000000f000007945 */ /* 0x000fe20003800000 */
[--C-:B-1----:R-:W-:Y:S02]  /*0040*/  SHF.R.U32.HI R0, RZ, 0x5, R18.reuse ;  /* 0x00000005ff007819 */ /* 0x102fe40000011612 */
[----:B------:R-:W-:-:S03]  /*0050*/  SHF.R.U32.HI R3, RZ, 0x7, R18 ;  /* 0x00000007ff037819 */ /* 0x000fc60000011612 */
[----:B------:R-:W1:Y:S04]  /*0060*/  SHFL.IDX PT, R2, R0, RZ, 0x1f ;  /* 0x00001fff00027589 */ /* 0x000e6800000e0000 */
[----:B------:R2:W3:Y:S01]  /*0070*/  SHFL.IDX PT, R5, R3, RZ, 0x1f ;  /* 0x00001fff03057589 */ /* 0x0004e200000e0000 */
[----:B-1----:R-:W-:-:S13]  /*0080*/  ISETP.NE.OR P0, PT, R2, RZ, !P0 ;  /* 0x000000ff0200720c */ /* 0x002fda0004705670 */
[----:B0-23--:R-:W-:Y:S05]  /*0090*/  @P0 BRA `(.L_x_1) ;  /* 0x0000000000200947 */ /* 0x00dfea0003800000 */
[----:B------:R-:W-:Y:S02]  /*00a0*/  ULDC.64 UR4, c[0x0][0x198] ;  /* 0x0000660000047ab9 */ /* 0x000fe40000000a00 */
[----:B------:R-:W-:Y:S02]  /*00b0*/  UIADD3 UR6, UP0, UR4, 0xf0, URZ ;  /* 0x000000f004067890 */ /* 0x000fe4000ff1e03f */
[----:B------:R-:W-:Y:S02]  /*00c0*/  UIADD3 UR4, UP1, UR4, 0x1f0, URZ ;  /* 0x000001f004047890 */ /* 0x000fe4000ff3e03f */
[----:B------:R-:W-:Y:S02]  /*00d0*/  UIADD3.X UR7, URZ, UR5, URZ, UP0, !UPT ;  /* 0x000000053f077290 */ /* 0x000fe400087fe43f */
[----:B------:R-:W-:-:S07]  /*00e0*/  UIADD3.X UR5, URZ, UR5, URZ, UP1, !UPT ;  /* 0x000000053f057290 */ /* 0x000fce0008ffe43f */
[----:B------:R0:W-:Y:S02]  /*00f0*/  UTMACCTL.PF [UR6] ;  /* 0x00000000060079b9 */ /* 0x0001e40008040000 */
[----:B------:R0:W-:Y:S02]  /*0100*/  UTMACCTL.PF [UR4] ;  /* 0x00000000040079b9 */ /* 0x0001e40008040000 */
[----:B0-----:R-:W-:Y:S01]  /*0110*/  NOP ;  /* 0x0000000000007918 */ /* 0x001fe20000000000 */
.L_x_1:
[----:B------:R-:W-:Y:S05]  /*0120*/  BSYNC B0 ;  /* 0x0000000000007941 */ /* 0x000fea0003800000 */
.L_x_0:
[----:B------:R-:W0:Y:S02]  /*0130*/  SHFL.IDX PT, R3, R0, RZ, 0x1f ;  /* 0x00001fff00037589 */ /* 0x000e2400000e0000 */
[----:B0-----:R-:W-:-:S13]  /*0140*/  ISETP.NE.AND P0, PT, R3, RZ, PT ;  /* 0x000000ff0300720c */ /* 0x001fda0003f05270 */
[----:B------:R-:W-:Y:S05]  /*0150*/  @P0 BRA `(.L_x_2) ;  /* 0x00000000008c0947 */ /* 0x000fea0003800000 */
[----:B------:R-:W-:Y:S01]  /*0160*/  ELECT P0, URZ, PT ;  /* 0x00000000003f782f */ /* 0x000fe20003800000 */
[----:B------:R-:W-:-:S12]  /*0170*/  BSSY B0, `(.L_x_2) ;  /* 0x0000021000007945 */ /* 0x000fd80003800000 */
[----:B------:R-:W-:Y:S05]  /*0180*/  @!P0 BRA `(.L_x_3) ;  /* 0x00000000007c8947 */ /* 0x000fea0003800000 */
[----:B------:R-:W0:Y:S01]  /*0190*/  S2UR UR8, SR_CgaCtaId ;  /* 0x00000000000879c3 */ /* 0x000e220000008800 */
[----:B------:R-:W-:Y:S01]  /*01a0*/  UMOV UR4, 0x400 ;  /* 0x0000040000047882 */ /* 0x000fe20000000000 */
[----:B------:R-:W-:Y:S01]  /*01b0*/  UMOV UR5, 0x1 ;  /* 0x0000000100057882 */ /* 0x000fe20000000000 */
[----:B------:R-:W-:Y:S02]  /*01c0*/  UMOV UR6, 0x4 ;  /* 0x0000000400067882 */ /* 0x000fe40000000000 */
[----:B------:R-:W-:-:S04]  /*01d0*/  UIADD3 UR6, -UR6, 0x100000, URZ ;  /* 0x0010000006067890 */ /* 0x000fc8000fffe13f */
[----:B------:R-:W-:Y:S02]  /*01e0*/  USHF.L.U32 UR7, UR6, 0xb, URZ ;  /* 0x0000000b06077899 */ /* 0x000fe4000800063f */
[----:B------:R-:W-:Y:S02]  /*01f0*/  USHF.L.U32 UR6, UR6, 0x1, URZ ;  /* 0x0000000106067899 */ /* 0x000fe4000800063f */
[----:B0-----:R-:W-:Y:S02]  /*0200*/  ULEA UR8, UR8, UR4, 0x18 ;  /* 0x0000000408087291 */ /* 0x001fe4000f8ec03f */
[----:B------:R-:W-:-:S04]  /*0210*/  UIADD3 UR4, -UR5, 0x100000, URZ ;  /* 0x0010000005047890 */ /* 0x000fc8000fffe13f */
[----:B------:R-:W-:Y:S02]  /*0220*/  USHF.L.U32 UR5, UR4, 0xb, URZ ;  /* 0x0000000b04057899 */ /* 0x000fe4000800063f */
[----:B------:R-:W-:Y:S01]  /*0230*/  USHF.L.U32 UR4, UR4, 0x1, URZ ;  /* 0x0000000104047899 */ /* 0x000fe2000800063f */
[----:B------:R-:W0:Y:S11]  /*0240*/  FENCE.VIEW.ASYNC.S ;  /* 0x00000000000073c6 */ /* 0x000e360000000000 */
[----:B0-----:R0:W1:Y:S01]  /*0250*/  SYNCS.EXCH.64 URZ, [UR8], UR4 ;  /* 0x00000004083f75b2 */ /* 0x0010620008000100 */
[----:B------:R0:W2:Y:S01]  /*0260*/  SYNCS.EXCH.64 URZ, [UR8+0x48], UR6 ;  /* 0x00004806083f75b2 */ /* 0x0000a20008000100 */
[----:B------:R0:W3:Y:S01]  /*0270*/  SYNCS.EXCH.64 URZ, [UR8+0x8], UR4 ;  /* 0x00000804083f75b2 */ /* 0x0000e20008000100 */
[----:B------:R0:W4:Y:S01]  /*0280*/  SYNCS.EXCH.64 URZ, [UR8+0x50], UR6 ;  /* 0x00005006083f75b2 */ /* 0x0001220008000100 */
[----:B------:R0:W0:Y:S01]  /*0290*/  SYNCS.EXCH.64 URZ, [UR8+0x10], UR4 ;  /* 0x00001004083f75b2 */ /* 0x0000220008000100 */
        /* <DEDUP_REMOVED lines=13> */
[----:B------:R-:W-:Y:S01]  /*0370*/  NOP ;  /* 0x0000000000007918 */ /* 0x000fe20000000000 */
.L_x_3:
[----:B0-----:R-:W-:Y:S05]  /*0380*/  BSYNC B0 ;  /* 0x0000000000007941 */ /* 0x001fea0003800000 */
.L_x_2:
[----:B------:R-:W-:Y:S01]  /*0390*/  SHF.R.S32.HI R7, RZ, 0x1f, R18 ;  /* 0x0000001fff077819 */ /* 0x000fe20000011412 */
[----:B------:R-:W0:Y:S01]  /*03a0*/  SHFL.IDX PT, R0, R0, RZ, 0x1f ;  /* 0x00001fff00007589 */ /* 0x000e2200000e0000 */
[----:B------:R-:W5:Y:S01]  /*03b0*/  S2UR UR8, SR_CTAID.X ;  /* 0x00000000000879c3 */ /* 0x000f620000002500 */
[----:B------:R-:W-:Y:S02]  /*03c0*/  ELECT P0, URZ, PT ;  /* 0x00000000003f782f */ /* 0x000fe40003800000 */
[----:B------:R-:W-:Y:S01]  /*03d0*/  LEA.HI R7, R7, R18, RZ, 0x7 ;  /* 0x0000001207077211 */ /* 0x000fe200078f38ff */
[----:B------:R-:W1:Y:S01]  /*03e0*/  S2R R4, SR_CTAID.Y ;  /* 0x0000000000047919 */ /* 0x000e620000002600 */
[----:B------:R-:W-:Y:S01]  /*03f0*/  SHF.R.S32.HI R8, RZ, 0x1f, R3 ;  /* 0x0000001fff087819 */ /* 0x000fe20000011403 */
[----:B------:R-:W-:Y:S01]  /*0400*/  ULDC UR4, c[0x0][0x150] ;  /* 0x0000540000047ab9 */ /* 0x000fe20000000800 */
[----:B------:R-:W-:Y:S01]  /*0410*/  LOP3.LUT R7, R7, 0xffffff80, RZ, 0xc0, !PT ;  /* 0xffffff8007077812 */ /* 0x000fe200078ec0ff */
[----:B------:R-:W-:Y:S01]  /*0420*/  NOP ;  /* 0x0000000000007918 */ /* 0x000fe20000000000 */
[----:B------:R-:W-:Y:S01]  /*0430*/  LEA.HI R8, R8, R3, RZ, 0x2 ;  /* 0x0000000308087211 */ /* 0x000fe200078f10ff */
[----:B------:R-:W2:Y:S01]  /*0440*/  LDC R10, c[0x0][0x144] ;  /* 0x00005100ff0a7b82 */ /* 0x000ea20000000800 */
[----:B------:R-:W-:Y:S01]  /*0450*/  NOP ;  /* 0x0000000000007918 */ /* 0x000fe20000000000 */
[----:B------:R-:W-:Y:S01]  /*0460*/  IMAD.IADD R6, R18, 0x1, -R7 ;  /* 0x0000000112067824 */ /* 0x000fe200078e0a07 */
[----:B------:R-:W-:Y:S01]  /*0470*/  LOP3.LUT R8, R8, 0x3ffffffc, RZ, 0xc0, !PT ;  /* 0x3ffffffc08087812 */ /* 0x000fe200078ec0ff */
[----:B------:R-:W-:Y:S01]  /*0480*/  IMAD.MOV.U32 R22, RZ, RZ, 0x1 ;  /* 0x00000001ff167424 */ /* 0x000fe200078e00ff */
[----:B------:R-:W-:-:S02]  /*0490*/  ISETP.NE.AND P3, PT, R5, RZ, PT ;  /* 0x000000ff0500720c */ /* 0x000fc40003f65270 */
[----:B------:R-:W-:Y:S01]  /*04a0*/  SHF.R.S32.HI R7, RZ, 0x1f, R6 ;  /* 0x0000001fff077819 */ /* 0x000fe20000011406 */
[----:B------:R-:W-:Y:S01]  /*04b0*/  IMAD.IADD R8, R3, 0x1, -R8 ;  /* 0x0000000103087824 */ /* 0x000fe200078e0a08 */
[----:B------:R-:W3:Y:S02]  /*04c0*/  LDC R13, c[0x0][0x140] ;  /* 0x00005000ff0d7b82 */ /* 0x000ee40000000800 */
[----:B------:R-:W-:Y:S02]  /*04d0*/  LEA.HI R7, R7, R6, RZ, 0x3 ;  /* 0x0000000607077211 */ /* 0x000fe400078f18ff */
[----:B0-----:R-:W-:Y:S02]  /*04e0*/  ISETP.NE.OR P0, PT, R0, RZ, !P0 ;  /* 0x000000ff0000720c */ /* 0x001fe40004705670 */
[--C-:B------:R-:W-:Y:S02]  /*04f0*/  SHF.R.S32.HI R0, RZ, 0x3, R7.reuse ;  /* 0x00000003ff007819 */ /* 0x100fe40000011407 */
[----:B------:R-:W-:-:S02]  /*0500*/  SHF.R.S32.HI R7, RZ, 0x1f, R7 ;  /* 0x0000001fff077819 */ /* 0x000fc40000011407 */
[----:B-----5:R-:W-:Y:S02]  /*0510*/  I2FP.F32.U32 R9, UR8 ;  /* 0x0000000800097c45 */ /* 0x020fe40008201000 */
[----:B------:R-:W-:-:S03]  /*0520*/  LEA.HI R7, R7, R0, RZ, 0x2 ;  /* 0x0000000007077211 */ /* 0x000fc600078f10ff */
[----:B------:R-:W-:Y:S01]  /*0530*/  FMUL R9, R9, UR4 ;  /* 0x0000000409097c20 */ /* 0x000fe20008400000 */
[----:B------:R-:W-:Y:S01]  /*0540*/  LOP3.LUT R7, R7, 0xfffffffc, RZ, 0xc0, !PT ;  /* 0xfffffffc07077812 */ /* 0x000fe200078ec0ff */
[----:B------:R-:W-:Y:S01]  /*0550*/  VOTEU.ALL UP0, P0 ;  /* 0x00000000003f7886 */ /* 0x000fe20000000000 */
[----:B-1----:R-:W-:Y:S01]  /*0560*/  I2FP.F32.U32 R3, R4 ;  /* 0x0000000400037245 */ /* 0x002fe20000201000 */
[----:B------:R-:W-:Y:S01]  /*0570*/  ULDC UR4, c[0x0][0x154] ;  /* 0x0000550000047ab9 */ /* 0x000fe20000000800 */
[----:B------:R-:W-:Y:S01]  /*0580*/  VOTEU.ALL UP1, P0 ;  /* 0x00000000003f7886 */ /* 0x000fe20000020000 */
[----:B------:R-:W0:Y:S01]  /*0590*/  F2I.U32.TRUNC.NTZ R9, R9 ;  /* 0x0000000900097305 */ /* 0x000e22000020f000 */
[----:B------:R-:W-:Y:S01]  /*05a0*/  IMAD.IADD R7, R0, 0x1, -R7 ;  /* 0x0000000100077824 */ /* 0x000fe200078e0a07 */
[----:B------:R-:W1:Y:S01]  /*05b0*/  @!UP0 S2UR UR7, SR_CgaCtaId ;  /* 0x00000000000789c3 */ /* 0x000e620000008800 */
[----:B------:R-:W-:Y:S01]  /*05c0*/  FMUL R12, R3, UR4 ;  /* 0x00000004030c7c20 */ /* 0x000fe20008400000 */
[----:B------:R-:W-:Y:S01]  /*05d0*/  UMOV UR4, 0x20 ;  /* 0x0000002000047882 */ /* 0x000fe20000000000 */
[----:B------:R-:W-:Y:S01]  /*05e0*/  IMAD R8, R8, 0x4, R7 ;  /* 0x0000000408087824 */ /* 0x000fe200078e0207 */
[----:B------:R-:W-:Y:S01]  /*05f0*/  @!UP0 UMOV UR6, 0x400 ;  /* 0x0000040000068882 */ /* 0x000fe20000000000 */
[----:B------:R-:W-:-:S04]  /*0600*/  @!UP0 UIADD3 UR4, -UR4, 0x100000, URZ ;  /* 0x0010000004048890 */ /* 0x000fc8000fffe13f */
[----:B------:R-:W-:Y:S02]  /*0610*/  @!UP0 USHF.L.U32 UR5, UR4, 0xb, URZ ;  /* 0x0000000b04058899 */ /* 0x000fe4000800063f */
[----:B------:R-:W-:Y:S01]  /*0620*/  @!UP0 USHF.L.U32 UR4, UR4, 0x1, URZ ;  /* 0x0000000104048899 */ /* 0x000fe2000800063f */
[----:B---3--:R-:W-:Y:S01]  /*0630*/  ISETP.EQ.U32.AND P2, PT, R13, 0x1, PT ;  /* 0x000000010d00780c */ /* 0x008fe20003f42070 */
[----:B------:R-:W3:Y:S01]  /*0640*/  F2I.U32.TRUNC.NTZ R12, R12 ;  /* 0x0000000c000c7305 */ /* 0x000ee2000020f000 */
[----:B------:R-:W-:Y:S01]  /*0650*/  LEA.HI R0, R8, R8, RZ, 0x1 ;  /* 0x0000000808007211 */ /* 0x000fe200078f08ff */
[----:B------:R-:W5:Y:S03]  /*0660*/  LDC R7, c[0x0][0x148] ;  /* 0x00005200ff077b82 */ /* 0x000f660000000800 */
[----:B------:R-:W-:Y:S01]  /*0670*/  LOP3.LUT R11, R0, 0xfffffffe, RZ, 0xc0, !PT ;  /* 0xfffffffe000b7812 */ /* 0x000fe200078ec0ff */
[----:B0-----:R-:W-:Y:S01]  /*0680*/  IMAD.MOV R15, RZ, RZ, -R9 ;  /* 0x000000ffff0f7224 */ /* 0x001fe200078e0a09 */
[----:B------:R-:W-:-:S03]  /*0690*/  SHF.R.S32.HI R9, RZ, 0x1f, R2 ;  /* 0x0000001fff097819 */ /* 0x000fc60000011402 */
[----:B--2---:R-:W-:Y:S01]  /*06a0*/  IMAD R3, R10, R15, UR8 ;  /* 0x000000080a037e24 */ /* 0x004fe2000f8e020f */
[----:B------:R-:W-:Y:S01]  /*06b0*/  LEA.HI R9, R9, R2, RZ, 0x2 ;  /* 0x0000000209097211 */ /* 0x000fe200078f10ff */
[C---:B------:R-:W-:Y:S02]  /*06c0*/  IMAD.IADD R0, R8.reuse, 0x1, -R11 ;  /* 0x0000000108007824 */ /* 0x040fe400078e0a0b */
[----:B------:R-:W-:Y:S01]  /*06d0*/  IMAD.SHL.U32 R11, R8, 0x4, RZ ;  /* 0x00000004080b7824 */ /* 0x000fe200078e00ff */
[----:B------:R-:W-:Y:S01]  /*06e0*/  LOP3.LUT R9, R9, 0xfffffffc, RZ, 0xc0, !PT ;  /* 0xfffffffc09097812 */ /* 0x000fe200078ec0ff */
[----:B---3--:R-:W-:Y:S01]  /*06f0*/  IMAD.MOV R24, RZ, RZ, -R12 ;  /* 0x000000ffff187224 */ /* 0x008fe200078e0a0c */
[----:B------:R-:W-:Y:S01]  /*0700*/  ISETP.NE.AND P4, PT, R0, R3, PT ;  /* 0x000000030000720c */ /* 0x000fe20003f85270 */
[----:B-1----:R-:W-:Y:S01]  /*0710*/  @!UP0 ULEA UR6, UR7, UR6, 0x18 ;  /* 0x0000000607068291 */ /* 0x002fe2000f8ec03f */
[----:B------:R-:W-:Y:S01]  /*0720*/  LOP3.LUT R152, R8, 0xc, R11, 0x78, !PT ;  /* 0x0000000c08987812 */ /* 0x000fe200078e780b */
[----:B------:R-:W-:Y:S01]  /*0730*/  IMAD.IADD R0, R2, 0x1, -R9 ;  /* 0x0000000102007824 */ /* 0x000fe200078e0a09 */
[----:B------:R-:W-:Y:S01]  /*0740*/  VOTEU.ALL UP0, P0 ;  /* 0x00000000003f7886 */ /* 0x000fe20000000000 */
[----:B------:R-:W-:Y:S01]  /*0750*/  LOP3.LUT P0, RZ, R6, 0x7, RZ, 0xc0, !PT ;  /* 0x0000000706ff7812 */ /* 0x000fe2000780c0ff */
[----:B------:R-:W-:-:S02]  /*0760*/  VIADD R6, R5, 0xffffffff ;  /* 0xffffffff05067836 */ /* 0x000fc40000000000 */
[----:B------:R-:W-:Y:S01]  /*0770*/  ISETP.NE.AND P1, PT, R0, 0x3, PT ;  /* 0x000000030000780c */ /* 0x000fe20003f25270 */
[----:B-----5:R-:W-:Y:S01]  /*0780*/  IMAD R9, R7, R24, R4 ;  /* 0x0000001807097224 */ /* 0x020fe200078e0204 */
[----:B------:R-:W-:Y:S02]  /*0790*/  ISETP.LT.U32.AND P0, PT, R152, 0x2, !P0 ;  /* 0x000000029800780c */ /* 0x000fe40004701070 */
[----:B------:R-:W-:Y:S01]  /*07a0*/  ISETP.EQ.OR P1, PT, R0, RZ, !P1 ;  /* 0x000000ff0000720c */ /* 0x000fe20004f22670 */
[----:B------:R-:W0:Y:S02]  /*07b0*/  FENCE.VIEW.ASYNC.S ;  /* 0x00000000000073c6 */ /* 0x000e240000000000 */
[----:B0-----:R0:W1:Y:S01]  /*07c0*/  @!UP0 SYNCS.EXCH.64 URZ, [UR6+0xa0], UR4 ;  /* 0x0000a004063f85b2 */ /* 0x0010620008000100 */
[----:B------:R-:W-:Y:S02]  /*07d0*/  @P4 LEA.HI R2, R152, R152, RZ, 0x1 ;  /* 0x0000009898024211 */ /* 0x000fe400078f08ff */
[----:B------:R-:W-:-:S02]  /*07e0*/  ISETP.EQ.AND P1, PT, R5, RZ, P1 ;  /* 0x000000ff0500720c */ /* 0x000fc40000f22270 */
[----:B------:R-:W-:Y:S02]  /*07f0*/  @P4 SHF.R.S32.HI R2, RZ, 0x1, R2 ;  /* 0x00000001ff024819 */ /* 0x000fe40000011402 */
[----:B------:R-:W-:Y:S02]  /*0800*/  ISETP.GE.U32.AND P6, PT, R6, 0x2, PT ;  /* 0x000000020600780c */ /* 0x000fe40003fc6070 */
[----:B------:R-:W-:Y:S02]  /*0810*/  @P4 ISETP.NE.AND P5, PT, R2, R9, PT ;  /* 0x000000090200420c */ /* 0x000fe40003fa5270 */
[----:B------:R-:W-:Y:S02]  /*0820*/  SEL R9, RZ, 0x1, !P0 ;  /* 0x00000001ff097807 */ /* 0x000fe40004000000 */
[----:B------:R-:W-:Y:S02]  /*0830*/  @P4 SEL R22, RZ, 0x1, P5 ;  /* 0x00000001ff164807 */ /* 0x000fe40002800000 */
[----:B------:R-:W-:Y:S01]  /*0840*/  SEL R19, RZ, 0x1, !P1 ;  /* 0x00000001ff137807 */ /* 0x000fe20004800000 */
[----:B------:R0:W2:Y:S01]  /*0850*/  @!UP1 SYNCS.EXCH.64 URZ, [UR6+0xa8], UR4 ;  /* 0x0000a804063f95b2 */ /* 0x0000a20008000100 */
[----:B------:R-:W-:Y:S01]  /*0860*/  LOP3.LUT R22, R22, R9, RZ, 0xc0, !PT ;  /* 0x0000000916167212 */ /* 0x000fe200078ec0ff */
[----:B------:R-:W-:Y:S01]  /*0870*/  NOP ;  /* 0x0000000000007918 */ /* 0x000fe20000000000 */
[----:B------:R-:W-:Y:S01]  /*0880*/  SEL R19, R19, 0x2, P6 ;  /* 0x0000000213137807 */ /* 0x000fe20003000000 */
[----:B------:R-:W-:Y:S06]  /*0890*/  @!P2 BRA `(.L_x_4) ;  /* 0x000000000008a947 */ /* 0x000fec0003800000 */
[----:B-12-4-:R-:W-:Y:S01]  /*08a0*/  UCGABAR_ARV ;  /* 0x00000000000079c7 */ /* 0x016fe20008000000 */
[----:B------:R-:W-:Y:S05]  /*08b0*/  BRA `(.L_x_5) ;  /* 0x0000000000047947 */ /* 0x000fea0003800000 */
.L_x_4:
[----:B-12-4-:R-:W-:Y:S01]  /*08c0*/  NOP ;  /* 0x0000000000007918 */ /* 0x016fe20000000000 */
.L_x_5:
[----:B------:R-:W1:Y:S01]  /*08d0*/  LDC R2, c[0x0][0x65c] ;  /* 0x00019700ff027b82 */ /* 0x000e620000000800 */
[----:B------:R-:W-:Y:S02]  /*08e0*/  IMAD.U32 R8, RZ, RZ, UR8 ;  /* 0x00000008ff087e24 */ /* 0x000fe4000f8e00ff */
[----:B------:R-:W-:Y:S01]  /*08f0*/  IMAD.MOV.U32 R9, RZ, RZ, RZ ;  /* 0x000000ffff097224 */ /* 0x000fe200078e00ff */
[----:B-1----:R-:W-:-:S04]  /*0900*/  ISETP.NE.AND P1, PT, R2, 0x1, PT ;  /* 0x000000010200780c */ /* 0x002fc80003f25270 */
[----:B------:R-:W-:-:S09]  /*0910*/  P2R R5, PR, RZ, 0x2 ;  /* 0x00000002ff057803 */ /* 0x000fd20000000000 */
[----:B------:R-:W1:Y:S01]  /*0920*/  @P1 LDC R17, c[0x0][0x10] ;  /* 0x00000400ff111b82 */ /* 0x000e620000000800 */
[----:B------:R-:W-:Y:S02]  /*0930*/  @P1 IMAD.MOV.U32 R5, RZ, RZ, RZ ;  /* 0x000000ffff051224 */ /* 0x000fe400078e00ff */
[----:B------:R-:W-:-:S05]  /*0940*/  @P1 IMAD.MOV.U32 R13, RZ, RZ, RZ ;  /* 0x000000ffff0d1224 */ /* 0x000fca00078e00ff */
[----:B------:R-:W2:Y:S01]  /*0950*/  @!P1 LDC R11, c[0x0][0xc] ;  /* 0x00000300ff0b9b82 */ /* 0x000ea20000000800 */
[----:B-1----:R-:W-:-:S04]  /*0960*/  @P1 IMAD.WIDE.U32 R16, R17, UR8, R4 ;  /* 0x0000000811101c25 */ /* 0x002fc8000f8e0004 */
[----:B------:R-:W-:Y:S02]  /*0970*/  @P1 IMAD.IADD R17, R17, 0x1, R13 ;  /* 0x0000000111111824 */ /* 0x000fe400078e020d */
[----:B--2---:R-:W-:-:S04]  /*0980*/  @!P1 IMAD.WIDE.U32 R8, R4, R11, R8 ;  /* 0x0000000b04089225 */ /* 0x004fc800078e0008 */
[----:B------:R-:W-:Y:S02]  /*0990*/  @!P1 IMAD.MOV.U32 R16, RZ, RZ, R8 ;  /* 0x000000ffff109224 */ /* 0x000fe400078e0008 */
[----:B------:R-:W-:Y:S01]  /*09a0*/  @!P1 IMAD.MOV.U32 R17, RZ, RZ, R9 ;  /* 0x000000ffff119224 */ /* 0x000fe200078e0009 */
[----:B------:R-:W-:Y:S06]  /*09b0*/  @!P2 BRA `(.L_x_6) ;  /* 0x00000000000ca947 */ /* 0x000fec0003800000 */
[----:B------:R-:W-:Y:S01]  /*09c0*/  UCGABAR_WAIT ;  /* 0x0000000000007dc7 */ /* 0x000fe20008000000 */
[----:B------:R-:W-:Y:S01]  /*09d0*/  CCTL.IVALL ;  /* 0x00000000ff00798f */ /* 0x000fe20002000000 */
[----:B------:R-:W-:Y:S05]  /*09e0*/  BRA `(.L_x_7) ;  /* 0x0000000000047947 */ /* 0x000fea0003800000 */
.L_x_6:
[----:B------:R-:W-:Y:S06]  /*09f0*/  BAR.SYNC.DEFER_BLOCKING 0x0 ;  /* 0x0000000000007b1d */ /* 0x000fec0000010000 */
.L_x_7:
[----:B------:R-:W-:Y:S05]  /*0a00*/  @!P3 BRA `(.L_x_8) ;  /* 0x0000009400e0b947 */ /* 0x000fea0003800000 */
[----:B------:R-:W-:-:S13]  /*0a10*/  ISETP.GT.U32.AND P0, PT, R6, 0x1, PT ;  /* 0x000000010600780c */ /* 0x000fda0003f04070 */
[----:B0-----:R-:W-:Y:S05]  /*0a20*/  @P0 EXIT ;  /* 0x000000000000094d */ /* 0x001fea0003800000 */
[----:B------:R-:W-:Y:S01]  /*0a30*/  ULDC.64 UR4, c[0x0][0x650] ;  /* 0x0001940000047ab9 */ /* 0x000fe20000000a00 */
[----:B------:R-:W-:Y:S01]  /*0a40*/  PRMT R0, RZ, 0x7610, R0 ;  /* 0x00007610ff007816 */ /* 0x000fe20000000000 */
[----:B------:R-:W-:Y:S01]  /*0a50*/  IMAD.MOV.U32 R154, RZ, RZ, -0x1 ;  /* 0xffffffffff9a7424 */ /* 0x000fe200078e00ff */
[----:B------:R-:W-:Y:S01]  /*0a60*/  ISETP.GE.U32.AND P0, PT, R16, UR4, PT ;  /* 0x0000000410007c0c */ /* 0x000fe2000bf06070 */
[----:B------:R-:W-:Y:S02]  /*0a70*/  IMAD.MOV.U32 R153, RZ, RZ, -0x1 ;  /* 0xffffffffff997424 */ /* 0x000fe400078e00ff */
[----:B------:R-:W-:Y:S01]  /*0a80*/  IMAD.MOV.U32 R23, RZ, RZ, -0x1 ;  /* 0xffffffffff177424 */ /* 0x000fe200078e00ff */
[----:B------:R-:W-:-:S13]  /*0a90*/  ISETP.GE.U32.AND.EX P0, PT, R17, UR5, PT, P0 ;  /* 0x0000000511007c0c */ /* 0x000fda000bf06100 */
[----:B------:R-:W-:Y:S05]  /*0aa0*/  @P0 BRA `(.L_x_9) ;  /* 0x00000004002c0947 */ /* 0x000fea0003800000 */
[----:B------:R-:W0:Y:S01]  /*0ab0*/  LDC.64 R20, c[0x0][0x628] ;  /* 0x00018a00ff147b82 */ /* 0x000e220000000a00 */
[----:B------:R-:W-:Y:S02]  /*0ac0*/  IMAD.MOV.U32 R8, RZ, RZ, R16 ;  /* 0x000000ffff087224 */ /* 0x000fe400078e0010 */
[----:B------:R-:W-:-:S05]  /*0ad0*/  IMAD.MOV.U32 R9, RZ, RZ, R17 ;  /* 0x000000ffff097224 */ /* 0x000fca00078e0011 */
[----:B------:R-:W1:Y:S08]  /*0ae0*/  LDC R0, c[0x0][0x630] ;  /* 0x00018c00ff007b82 */ /* 0x000e700000000800 */
[----:B------:R-:W2:Y:S01]  /*0af0*/  LDC.64 R26, c[0x0][0x620] ;  /* 0x00018800ff1a7b82 */ /* 0x000ea20000000a00 */
[----:B0-----:R-:W-:-:S04]  /*0b00*/  ISETP.NE.U32.AND P0, PT, R20, RZ, PT ;  /* 0x000000ff1400720c */ /* 0x001fc80003f05070 */
[----:B------:R-:W-:-:S13]  /*0b10*/  ISETP.NE.AND.EX P0, PT, R21, RZ, PT, P0 ;  /* 0x000000ff1500720c */ /* 0x000fda0003f05300 */
[----:B-12---:R-:W-:Y:S05]  /*0b20*/  @!P0 BRA `(.L_x_10) ;  /* 0x0000000000288947 */ /* 0x006fea0003800000 */
[----:B------:R-:W0:Y:S02]  /*0b30*/  LDC R13, c[0x0][0x634] ;  /* 0x00018d00ff0d7b82 */ /* 0x000e240000000800 */
[----:B0-----:R-:W-:-:S05]  /*0b40*/  IADD3 R13, P0, R16, R13, RZ ;  /* 0x0000000d100d7210 */ /* 0x001fca0007f1e0ff */
[----:B------:R-:W-:-:S04]  /*0b50*/  IMAD.X R15, RZ, RZ, R17, P0 ;  /* 0x000000ffff0f7224 */ /* 0x000fc800000e0611 */
[----:B------:R-:W-:-:S04]  /*0b60*/  IMAD.WIDE.U32 R8, R15, R20, RZ ;  /* 0x000000140f087225 */ /* 0x000fc800078e00ff */
[----:B------:R-:W-:-:S04]  /*0b70*/  IMAD.WIDE.U32 R10, P0, R13, R21, R8 ;  /* 0x000000150d0a7225 */ /* 0x000fc80007800008 */
[----:B------:R-:W-:-:S04]  /*0b80*/  IMAD.WIDE.U32 R8, R13, R20, RZ ;  /* 0x000000140d087225 */ /* 0x000fc800078e00ff */
[----:B------:R-:W-:Y:S01]  /*0b90*/  IMAD.X R13, RZ, RZ, RZ, P0 ;  /* 0x000000ffff0d7224 */ /* 0x000fe200000e06ff */
[----:B------:R-:W-:Y:S01]  /*0ba0*/  IADD3 RZ, P0, R9, R10, RZ ;  /* 0x0000000a09ff7210 */ /* 0x000fe20007f1e0ff */
[----:B------:R-:W-:-:S04]  /*0bb0*/  IMAD.MOV.U32 R12, RZ, RZ, R11 ;  /* 0x000000ffff0c7224 */ /* 0x000fc800078e000b */
[----:B------:R-:W-:-:S08]  /*0bc0*/  IMAD.WIDE.U32.X R8, R15, R21, R12, P0 ;  /* 0x000000150f087225 */ /* 0x000fd000000e040c */
.L_x_10:
[----:B------:R-:W0:Y:S01]  /*0bd0*/  LDC.64 R20, c[0x0][0x640] ;  /* 0x00019000ff147b82 */ /* 0x000e220000000a00 */
[--C-:B------:R-:W-:Y:S01]  /*0be0*/  SHF.R.U64 R28, R8, R0, R9.reuse ;  /* 0x00000000081c7219 */ /* 0x100fe20000001209 */
[----:B------:R-:W-:Y:S01]  /*0bf0*/  IMAD R30, R7, R24, R4 ;  /* 0x00000018071e7224 */ /* 0x000fe200078e0204 */
[----:B------:R-:W-:Y:S01]  /*0c00*/  SHF.R.U32.HI R0, RZ, R0, R9 ;  /* 0x00000000ff007219 */ /* 0x000fe20000011609 */
[----:B------:R-:W-:Y:S01]  /*0c10*/  IMAD.MOV.U32 R23, RZ, RZ, 0x1 ;  /* 0x00000001ff177424 */ /* 0x000fe200078e00ff */
[----:B------:R-:W-:-:S03]  /*0c20*/  IADD3 R5, P0, RZ, -R28, RZ ;  /* 0x8000001cff057210 */ /* 0x000fc60007f1e0ff */
[----:B------:R-:W1:Y:S02]  /*0c30*/  LDC R6, c[0x0][0x618] ;  /* 0x00018600ff067b82 */ /* 0x000e640000000800 */
[----:B------:R-:W-:-:S04]  /*0c40*/  IMAD.X R9, RZ, RZ, ~R0, P0 ;  /* 0x000000ffff097224 */ /* 0x000fc800000e0e00 */
[-C--:B------:R-:W-:Y:S02]  /*0c50*/  IMAD R0, R9, R26.reuse, RZ ;  /* 0x0000001a09007224 */ /* 0x080fe400078e02ff */
[----:B------:R-:W2:Y:S01]  /*0c60*/  LDC R11, c[0x0][0x608] ;  /* 0x00018200ff0b7b82 */ /* 0x000ea20000000800 */
[----:B------:R-:W-:-:S04]  /*0c70*/  IMAD.WIDE.U32 R8, R5, R26, R16 ;  /* 0x0000001a05087225 */ /* 0x000fc800078e0010 */
[----:B------:R-:W-:-:S03]  /*0c80*/  IMAD R5, R5, R27, R0 ;  /* 0x0000001b05057224 */ /* 0x000fc600078e0200 */
[----:B------:R-:W3:Y:S01]  /*0c90*/  LDC R12, c[0x0][0x658] ;  /* 0x00019600ff0c7b82 */ /* 0x000ee20000000800 */
[----:B0-----:R-:W-:Y:S01]  /*0ca0*/  ISETP.NE.U32.AND P0, PT, R20, RZ, PT ;  /* 0x000000ff1400720c */ /* 0x001fe20003f05070 */
[----:B------:R-:W-:Y:S02]  /*0cb0*/  IMAD.IADD R5, R9, 0x1, R5 ;  /* 0x0000000109057824 */ /* 0x000fe400078e0205 */
[----:B------:R-:W-:Y:S01]  /*0cc0*/  IMAD.MOV.U32 R9, RZ, RZ, -0x1 ;  /* 0xffffffffff097424 */ /* 0x000fe200078e00ff */
[----:B------:R-:W-:-:S03]  /*0cd0*/  ISETP.NE.AND.EX P0, PT, R21, RZ, PT, P0 ;  /* 0x000000ff1500720c */ /* 0x000fc60003f05300 */
[----:B------:R-:W0:Y:S01]  /*0ce0*/  LDC R15, c[0x0][0x600] ;  /* 0x00018000ff0f7b82 */ /* 0x000e220000000800 */
[-CC-:B-1----:R-:W-:Y:S02]  /*0cf0*/  SHF.R.U64 R13, R8, R6.reuse, R5.reuse ;  /* 0x00000006080d7219 */ /* 0x182fe40000001205 */
[----:B------:R-:W-:-:S05]  /*0d00*/  SHF.R.U32.HI R0, RZ, R6, R5 ;  /* 0x00000006ff007219 */ /* 0x000fca0000011605 */
[----:B------:R-:W1:Y:S01]  /*0d10*/  LDC R14, c[0x0][0x648] ;  /* 0x00019200ff0e7b82 */ /* 0x000e620000000800 */
[-CC-:B--2---:R-:W-:Y:S02]  /*0d20*/  SHF.R.U64 R27, R13, R11.reuse, R0.reuse ;  /* 0x0000000b0d1b7219 */ /* 0x184fe40000001200 */
[----:B------:R-:W-:-:S05]  /*0d30*/  SHF.R.U32.HI R5, RZ, R11, R0 ;  /* 0x0000000bff057219 */ /* 0x000fca0000011600 */
[----:B------:R-:W2:Y:S01]  /*0d40*/  LDC R26, c[0x0][0x638] ;  /* 0x00018e00ff1a7b82 */ /* 0x000ea20000000800 */
[-CC-:B---3--:R-:W-:Y:S02]  /*0d50*/  SHF.R.U64 R24, R27, R12.reuse, R5.reuse ;  /* 0x0000000c1b187219 */ /* 0x188fe40000001205 */
[-C--:B------:R-:W-:Y:S02]  /*0d60*/  SHF.L.U32 R0, R9, R12.reuse, RZ ;  /* 0x0000000c09007219 */ /* 0x080fe400000006ff */
[----:B------:R-:W-:Y:S01]  /*0d70*/  SHF.R.U32.HI R5, RZ, R12, R5 ;  /* 0x0000000cff057219 */ /* 0x000fe20000011605 */
[----:B------:R-:W-:Y:S01]  /*0d80*/  IMAD.MOV.U32 R4, RZ, RZ, R24 ;  /* 0x000000ffff047224 */ /* 0x000fe200078e0018 */
[----:B------:R-:W-:Y:S01]  /*0d90*/  LOP3.LUT R10, RZ, R0, RZ, 0x33, !PT ;  /* 0x00000000ff0a7212 */ /* 0x000fe200078e33ff */
[----:B------:R-:W3:Y:S01]  /*0da0*/  LDC R25, c[0x0][0x610] ;  /* 0x00018400ff197b82 */ /* 0x000ee20000000800 */
[----:B------:R-:W-:Y:S05]  /*0db0*/  @!P0 BRA `(.L_x_11) ;  /* 0x0000000000288947 */ /* 0x000fea0003800000 */
[----:B------:R-:W4:Y:S02]  /*0dc0*/  LDC R9, c[0x0][0x64c] ;  /* 0x00019300ff097b82 */ /* 0x000f240000000800 */
[----:B----4-:R-:W-:-:S05]  /*0dd0*/  IADD3 R9, P0, R24, R9, RZ ;  /* 0x0000000918097210 */ /* 0x010fca0007f1e0ff */
        /* <DEDUP_REMOVED lines=8> */
.L_x_11:
[----:B-1----:R-:W-:Y:S01]  /*0e60*/  SHF.R.U64 R4, R4, R14, R5 ;  /* 0x0000000e04047219 */ /* 0x002fe20000001205 */
[----:B0-----:R-:W-:Y:S01]  /*0e70*/  VIADD R6, R15, 0xffffffff ;  /* 0xffffffff0f067836 */ /* 0x001fe20000000000 */
[----:B------:R-:W-:Y:S01]  /*0e80*/  SHF.L.U32 R0, R23, R12, RZ ;  /* 0x0000000c17007219 */ /* 0x000fe200000006ff */
[----:B------:R-:W-:Y:S01]  /*0e90*/  IMAD.MOV.U32 R23, RZ, RZ, R28 ;  /* 0x000000ffff177224 */ /* 0x000fe200078e001c */
[----:B------:R-:W-:Y:S01]  /*0ea0*/  LOP3.LUT R5, R27, R10, RZ, 0xc0, !PT ;  /* 0x0000000a1b057212 */ /* 0x000fe200078ec0ff */
[----:B------:R-:W-:Y:S01]  /*0eb0*/  IMAD.MOV R7, RZ, RZ, -R4 ;  /* 0x000000ffff077224 */ /* 0x000fe200078e0a04 */
[----:B------:R-:W-:Y:S02]  /*0ec0*/  SEL R3, R3, R30, !P1 ;  /* 0x0000001e03037207 */ /* 0x000fe40004800000 */
[----:B------:R-:W-:Y:S01]  /*0ed0*/  LOP3.LUT R6, R13, R6, RZ, 0xc0, !PT ;  /* 0x000000060d067212 */ /* 0x000fe200078ec0ff */
[----:B------:R-:W-:Y:S02]  /*0ee0*/  IMAD R4, R0, R4, R5 ;  /* 0x0000000400047224 */ /* 0x000fe400078e0205 */
[----:B--2---:R-:W-:-:S02]  /*0ef0*/  IMAD R0, R7, R26, R24 ;  /* 0x0000001a07007224 */ /* 0x004fc400078e0218 */
[----:B---3--:R-:W-:Y:S02]  /*0f00*/  IMAD R3, R4, R25, R3 ;  /* 0x0000001904037224 */ /* 0x008fe400078e0203 */
[----:B------:R-:W-:Y:S02]  /*0f10*/  IMAD R154, R0, R15, R6 ;  /* 0x0000000f009a7224 */ /* 0x000fe400078e0206 */
[----:B------:R-:W-:-:S03]  /*0f20*/  IMAD.MOV.U32 R4, RZ, RZ, 0x1 ;  /* 0x00000001ff047424 */ /* 0x000fc600078e00ff */
[----:B------:R-:W-:Y:S02]  /*0f30*/  SEL R153, R154, R3, !P1 ;  /* 0x000000039a997207 */ /* 0x000fe40004800000 */
[----:B------:R-:W-:Y:S02]  /*0f40*/  PRMT R0, R4, 0x7610, R0 ;  /* 0x0000761004007816 */ /* 0x000fe40000000000 */
[----:B------:R-:W-:-:S07]  /*0f50*/  SEL R154, R3, R154, !P1 ;  /* 0x0000009a039a7207 */ /* 0x000fce0004800000 */
.L_x_9:
[----:B------:R-:W-:-:S08]  /*0f60*/  NOP ;  /* 0x0000000000007918 */ /* 0x000fd00000000000 */
[----:B------:R-:W0:Y:S02]  /*0f70*/  USETMAXREG.TRY_ALLOC.CTAPOOL UP0, 0xe8 ;  /* 0x000000e8000079c8 */ /* 0x000e240008000600 */
[----:B0-----:R-:W-:-:S13]  /*0f80*/  PLOP3.LUT P0, PT, PT, PT, UP0, 0x80, 0x0 ;  /* 0x000000000000781c */ /* 0x001fda0003f0f008 */
[----:B------:R-:W-:Y:S05]  /*0f90*/  @!P0 BRA `(.L_x_9) ;  /* 0xfffffffc00f08947 */ /* 0x000fea000383ffff */
[----:B------:R-:W-:Y:S01]  /*0fa0*/  ULDC.64 UR4, c[0x0][0x598] ;  /* 0x0001660000047ab9 */ /* 0x000fe20000000a00 */
[----:B------:R-:W-:Y:S01]  /*0fb0*/  ULDC.64 UR36, c[0x0][0x208] ;  /* 0x0000820000247ab9 */ /* 0x000fe20000000a00 */
[----:B------:R-:W-:-:S04]  /*0fc0*/  ISETP.NE.U32.AND P0, PT, RZ, UR4, PT ;  /* 0x00000004ff007c0c */ /* 0x000fc8000bf05070 */
[----:B------:R-:W-:-:S13]  /*0fd0*/  ISETP.NE.AND.EX P0, PT, RZ, UR5, PT, P0 ;  /* 0x00000005ff007c0c */ /* 0x000fda000bf05300 */
[----:B------:R-:W-:Y:S05]  /*0fe0*/  @!P0 BRA `(.L_x_12) ;  /* 0x00000000001c8947 */ /* 0x000fea0003800000 */
[----:B------:R-:W0:Y:S02]  /*0ff0*/  LDC.64 R4, c[0x0][0x598] ;  /* 0x00016600ff047b82 */ /* 0x000e240000000a00 */
[----:B0-----:R-:W2:Y:S02]  /*1000*/  LDG.E.64 R4, desc[UR36][R4.64] ;  /* 0x0000002404047981 */ /* 0x001ea4000c1e1b00 */
[----:B--2---:R-:W-:-:S04]  /*1010*/  ISETP.NE.U32.AND P0, PT, R4, RZ, PT ;  /* 0x000000ff0400720c */ /* 0x004fc80003f05070 */
[----:B------:R-:W-:-:S13]  /*1020*/  ISETP.NE.AND.EX P0, PT, R5, RZ, PT, P0 ;  /* 0x000000ff0500720c */ /* 0x000fda0003f05300 */
[----:B------:R-:W-:Y:S05]  /*1030*/  @!P0 BRA `(.L_x_12) ;  /* 0x0000000000088947 */ /* 0x000fea0003800000 */
[----:B------:R0:W5:Y:S01]  /*1040*/  LD.E R155, desc[UR36][R4.64] ;  /* 0x00000024049b7980 */ /* 0x000162000c101900 */
[----:B------:R-:W-:Y:S05]  /*1050*/  BRA `(.L_x_13) ;  /* 0x0000000000247947 */ /* 0x000fea0003800000 */
.L_x_12:
[----:B------:R-:W-:Y:S02]  /*1060*/  ULDC.64 UR4, c[0x0][0x588] ;  /* 0x0001620000047ab9 */ /* 0x000fe40000000a00 */
[----:B------:R-:W-:-:S04]  /*1070*/  ISETP.NE.U32.AND P0, PT, RZ, UR4, PT ;  /* 0x00000004ff007c0c */ /* 0x000fc8000bf05070 */
[----:B------:R-:W-:-:S13]  /*1080*/  ISETP.NE.AND.EX P0, PT, RZ, UR5, PT, P0 ;  /* 0x00000005ff007c0c */ /* 0x000fda000bf05300 */
[----:B------:R-:W-:Y:S05]  /*1090*/  @!P0 BRA `(.L_x_14) ;  /* 0x00000000000c8947 */ /* 0x000fea0003800000 */
[----:B------:R-:W0:Y:S02]  /*10a0*/  LDC.64 R4, c[0x0][0x588] ;  /* 0x00016200ff047b82 */ /* 0x000e240000000a00 */
[----:B0-----:R1:W5:Y:S01]  /*10b0*/  LDG.E R155, desc[UR36][R4.64] ;  /* 0x00000024049b7981 */ /* 0x001362000c1e1900 */
[----:B------:R-:W-:Y:S05]  /*10c0*/  BRA `(.L_x_13) ;  /* 0x0000000000087947 */ /* 0x000fea0003800000 */
.L_x_14:
[----:B------:R-:W-:Y:S02]  /*10d0*/  ULDC UR4, c[0x0][0x580] ;  /* 0x0001600000047ab9 */ /* 0x000fe40000000800 */
[----:B------:R-:W-:-:S07]  /*10e0*/  IMAD.U32 R155, RZ, RZ, UR4 ;  /* 0x00000004ff9b7e24 */ /* 0x000fce000f8e00ff */
.L_x_13:
[----:B------:R-:W-:Y:S02]  /*10f0*/  ULDC.64 UR4, c[0x0][0x5a0] ;  /* 0x0001680000047ab9 */ /* 0x000fe40000000a00 */
[----:B------:R-:W-:-:S04]  /*1100*/  ISETP.NE.U32.AND P0, PT, RZ, UR4, PT ;  /* 0x00000004ff007c0c */ /* 0x000fc8000bf05070 */
[----:B------:R-:W-:-:S13]  /*1110*/  ISETP.NE.AND.EX P0, PT, RZ, UR5, PT, P0 ;  /* 0x00000005ff007c0c */ /* 0x000fda000bf05300 */
[----:B------:R-:W-:Y:S05]  /*1120*/  @!P0 BRA `(.L_x_15) ;  /* 0x00000000001c8947 */ /* 0x000fea0003800000 */
[----:B01----:R-:W0:Y:S02]  /*1130*/  LDC.64 R4, c[0x0][0x5a0] ;  /* 0x00016800ff047b82 */ /* 0x003e240000000a00 */
[----:B0-----:R-:W2:Y:S02]  /*1140*/  LDG.E.64 R4, desc[UR36][R4.64] ;  /* 0x0000002404047981 */ /* 0x001ea4000c1e1b00 */
[----:B--2---:R-:W-:-:S04]  /*1150*/  ISETP.NE.U32.AND P0, PT, R4, RZ, PT ;  /* 0x000000ff0400720c */ /* 0x004fc80003f05070 */
[----:B------:R-:W-:-:S13]  /*1160*/  ISETP.NE.AND.EX P0, PT, R5, RZ, PT, P0 ;  /* 0x000000ff0500720c */ /* 0x000fda0003f05300 */
[----:B------:R-:W-:Y:S05]  /*1170*/  @!P0 BRA `(.L_x_15) ;  /* 0x0000000000088947 */ /* 0x000fea0003800000 */
[----:B------:R0:W5:Y:S01]  /*1180*/  LD.E R156, desc[UR36][R4.64] ;  /* 0x00000024049c7980 */ /* 0x000162000c101900 */
[----:B------:R-:W-:Y:S05]  /*1190*/  BRA `(.L_x_16) ;  /* 0x0000000000247947 */ /* 0x000fea0003800000 */
.L_x_15:
[----:B------:R-:W-:Y:S02]  /*11a0*/  ULDC.64 UR4, c[0x0][0x590] ;  /* 0x0001640000047ab9 */ /* 0x000fe40000000a00 */
[----:B------:R-:W-:-:S04]  /*11b0*/  ISETP.NE.U32.AND P0, PT, RZ, UR4, PT ;  /* 0x00000004ff007c0c */ /* 0x000fc8000bf05070 */
[----:B------:R-:W-:-:S13]  /*11c0*/  ISETP.NE.AND.EX P0, PT, RZ, UR5, PT, P0 ;  /* 0x00000005ff007c0c */ /* 0x000fda000bf05300 */
[----:B------:R-:W-:Y:S05]  /*11d0*/  @!P0 BRA `(.L_x_17) ;  /* 0x00000000000c8947 */ /* 0x000fea0003800000 */
[----:B------:R-:W2:Y:S02]  /*11e0*/  LDC.64 R156, c[0x0][0x590] ;  /* 0x00016400ff9c7b82 */ /* 0x000ea40000000a00 */
[----:B--2---:R2:W5:Y:S01]  /*11f0*/  LDG.E R156, desc[UR36][R156.64] ;  /* 0x000000249c9c7981 */ /* 0x004562000c1e1900 */
[----:B------:R-:W-:Y:S05]  /*1200*/  BRA `(.L_x_16) ;  /* 0x0000000000087947 */ /* 0x000fea0003800000 */
.L_x_17:
[----:B------:R-:W-:Y:S02]  /*1210*/  ULDC UR4, c[0x0][0x584] ;  /* 0x0001610000047ab9 */ /* 0x000fe40000000800 */
[----:B------:R-:W-:-:S07]  /*1220*/  IMAD.U32 R156, RZ, RZ, UR4 ;  /* 0x00000004ff9c7e24 */ /* 0x000fce000f8e00ff */
.L_x_16:
[----:B------:R-:W-:-:S13]  /*1230*/  LOP3.LUT P0, RZ, R0, 0xff, RZ, 0xc0, !PT ;  /* 0x000000ff00ff7812 */ /* 0x000fda000780c0ff */
[----:B------:R-:W-:Y:S05]  /*1240*/  @!P0 EXIT ;  /* 0x000000000000894d */ /* 0x000fea0003800000 */
[----:B------:R-:W-:Y:S01]  /*1250*/  ULDC UR4, c[0x0][0x28c] ;  /* 0x0000a30000047ab9 */ /* 0x000fe20000000800 */
[----:B--2---:R-:W-:Y:S01]  /*1260*/  LOP3.LUT R157, R19, 0x1, RZ, 0xfc, !PT ;  /* 0x00000001139d7812 */ /* 0x004fe200078efcff */
[----:B------:R-:W-:Y:S01]  /*1270*/  UIADD3 UR4, UR4, 0x1f, URZ ;  /* 0x0000001f04047890 */ /* 0x000fe2000fffe03f */
[----:B------:R-:W-:Y:S01]  /*1280*/  UMOV UR38, URZ ;  /* 0x0000003f00267c82 */ /* 0x000fe20008000000 */
[----:B------:R-:W-:Y:S02]  /*1290*/  UMOV UR39, URZ ;  /* 0x0000003f00277c82 */ /* 0x000fe40008000000 */
[----:B------:R-:W-:-:S04]  /*12a0*/  USHF.R.S32.HI UR5, URZ, 0x1f, UR4 ;  /* 0x0000001f3f057899 */ /* 0x000fc80008011404 */
[----:B------:R-:W-:-:S04]  /*12b0*/  ULEA.HI UR5, UR5, UR4, URZ, 0x5 ;  /* 0x0000000405057291 */ /* 0x000fc8000f8f283f */
[----:B------:R-:W-:-:S12]  /*12c0*/  USHF.R.S32.HI UR40, URZ, 0x5, UR5 ;  /* 0x000000053f287899 */ /* 0x000fd80008011405 */
.L_x_293:
[----:B------:R-:W-:Y:S01]  /*12d0*/  LOP3.LUT R0, R18, 0x80, RZ, 0xc0, !PT ;  /* 0x0000008012007812 */ /* 0x000fe200078ec0ff */
[----:B--2---:R-:W2:Y:S01]  /*12e0*/  S2UR UR7, SR_CgaCtaId ;  /* 0x00000000000779c3 */ /* 0x004ea20000008800 */
[----:B------:R-:W-:Y:S02]  /*12f0*/  UMOV UR6, 0x400 ;  /* 0x0000040000067882 */ /* 0x000fe40000000000 */
[----:B------:R-:W-:-:S06]  /*1300*/  SHF.R.U32.HI R0, RZ, 0x7, R0 ;  /* 0x00000007ff007819 */ /* 0x000fcc0000011600 */
[----:B---3--:R-:W3:Y:S01]  /*1310*/  SHFL.IDX PT, R0, R0, RZ, 0x1f ;  /* 0x00001fff00007589 */ /* 0x008ee200000e0000 */
[----:B--2---:R-:W-:Y:S01]  /*1320*/  ULEA UR6, UR7, UR6, 0x18 ;  /* 0x0000000607067291 */ /* 0x004fe2000f8ec03f */
[----:B---3--:R-:W-:-:S13]  /*1330*/  R2UR UR4, R0 ;  /* 0x00000000000472ca */ /* 0x008fda00000e0000 */
[----:B------:R-:W-:-:S04]  /*1340*/  ULEA.HI UR5, UR4, UR4, URZ, 0x1 ;  /* 0x0000000404057291 */ /* 0x000fc8000f8f083f */
[----:B------:R-:W-:-:S04]  /*1350*/  ULOP3.LUT UR5, UR5, 0xffffe, URZ, 0xc0, !UPT ;  /* 0x000ffffe05057892 */ /* 0x000fc8000f8ec03f */
[----:B------:R-:W-:-:S03]  /*1360*/  UIADD3 UR5, UR4, -UR5, URZ ;  /* 0x8000000504057290 */ /* 0x000fc6000fffe03f */
[----:B------:R-:W-:Y:S01]  /*1370*/  ULDC UR4, c[0x0][0x28c] ;  /* 0x0000a30000047ab9 */ /* 0x000fe20000000800 */
[----:B------:R-:W-:Y:S01]  /*1380*/  ULEA UR5, UR5, UR6, 0xc ;  /* 0x0000000605057291 */ /* 0x000fe2000f8e603f */
[----:B------:R-:W-:-:S03]  /*1390*/  ISETP.LT.AND P0, PT, RZ, UR4, PT ;  /* 0x00000004ff007c0c */ /* 0x000fc6000bf01270 */
[----:B------:R-:W-:-:S04]  /*13a0*/  UIADD3 UR5, UR5, 0x180, URZ ;  /* 0x0000018005057890 */ /* 0x000fc8000fffe03f */
[----:B------:R-:W-:-:S04]  /*13b0*/  USHF.R.U32.HI UR5, URZ, 0x4, UR5 ;  /* 0x000000043f057899 */ /* 0x000fc80008011605 */
[----:B------:R-:W-:Y:S02]  /*13c0*/  ULOP3.LUT UR41, UR5, 0x3fff, URZ, 0xc0, !UPT ;  /* 0x00003fff05297892 */ /* 0x000fe4000f8ec03f */
[----:B-1--45:R-:W-:Y:S10]  /*13d0*/  @P0 BRA `(.L_x_18) ;  /* 0x0000000000400947 */ /* 0x032ff40003800000 */
[----:B------:R-:W-:Y:S01]  /*13e0*/  MOV R0, 0x0 ;  /* 0x0000000000007802 */ /* 0x000fe20000000f00 */
[----:B------:R-:W-:Y:S01]  /*13f0*/  ULDC.64 UR4, c[0x4][0x68] ;  /* 0x01001a0000047ab9 */ /* 0x000fe20000000a00 */
[----:B------:R-:W-:Y:S01]  /*1400*/  ULDC.64 UR6, c[0x4][0x8] ;  /* 0x0100020000067ab9 */ /* 0x000fe20000000a00 */
[----:B01----:R-:W-:Y:S01]  /*1410*/  IMAD.U32 R4, RZ, RZ, UR4 ;  /* 0x00000004ff047e24 */ /* 0x003fe2000f8e00ff */
[----:B------:R0:W1:Y:S01]  /*1420*/  LDC.64 R14, c[0x4][R0] ;  /* 0x01000000000e7b82 */ /* 0x0000620000000a00 */
[----:B------:R-:W-:Y:S01]  /*1430*/  IMAD.U32 R5, RZ, RZ, UR5 ;  /* 0x00000005ff057e24 */ /* 0x000fe2000f8e00ff */
[----:B------:R-:W-:Y:S01]  /*1440*/  ULDC.64 UR4, c[0x4][0x70] ;  /* 0x01001c0000047ab9 */ /* 0x000fe20000000a00 */
[----:B------:R-:W-:Y:S02]  /*1450*/  IMAD.U32 R10, RZ, RZ, UR6 ;  /* 0x00000006ff0a7e24 */ /* 0x000fe4000f8e00ff */
[----:B------:R-:W-:Y:S02]  /*1460*/  IMAD.U32 R6, RZ, RZ, UR4 ;  /* 0x00000004ff067e24 */ /* 0x000fe4000f8e00ff */
[----:B------:R-:W-:-:S02]  /*1470*/  IMAD.U32 R7, RZ, RZ, UR5 ;  /* 0x00000005ff077e24 */ /* 0x000fc4000f8e00ff */
[----:B------:R-:W-:Y:S02]  /*1480*/  IMAD.U32 R11, RZ, RZ, UR7 ;  /* 0x00000007ff0b7e24 */ /* 0x000fe4000f8e00ff */
[----:B------:R-:W-:Y:S02]  /*1490*/  IMAD.MOV.U32 R8, RZ, RZ, 0x1e1 ;  /* 0x000001e1ff087424 */ /* 0x000fe400078e00ff */
[----:B------:R-:W-:Y:S02]  /*14a0*/  IMAD.MOV.U32 R12, RZ, RZ, 0x1 ;  /* 0x00000001ff0c7424 */ /* 0x000fe400078e00ff */
[----:B0-----:R-:W-:-:S07]  /*14b0*/  IMAD.MOV.U32 R13, RZ, RZ, RZ ;  /* 0x000000ffff0d7224 */ /* 0x001fce00078e00ff */
[----:B------:R-:W-:-:S07]  /*14c0*/  LEPC R20, `(.L_x_18) ;  /* 0x000000001014794e */ /* 0x000fce0000000000 */
[----:B-1---5:R-:W-:Y:S05]  /*14d0*/  CALL.ABS.NOINC R14 ;  /* 0x000000000e007343 */ /* 0x022fea0003c00000 */
.L_x_18:
[----:B------:R-:W-:-:S13]  /*14e0*/  ISETP.NE.AND P0, PT, R157, 0x3, PT ;  /* 0x000000039d00780c */ /* 0x000fda0003f05270 */
[----:B------:R-:W-:Y:S05]  /*14f0*/  @!P0 BRA `(.L_x_19) ;  /* 0x0000000000048947 */ /* 0x000fea0003800000 */
[----:B------:R-:W-:Y:S01]  /*1500*/  BPT.TRAP 0x1 ;  /* 0x000000040000795c */ /* 0x000fe20000300000 */
.L_x_19:
[----:B------:R-:W2:Y:S01]  /*1510*/  S2UR UR5, SR_CgaCtaId ;  /* 0x00000000000579c3 */ /* 0x000ea20000008800 */
[----:B------:R-:W-:Y:S01]  /*1520*/  UMOV UR4, 0x400 ;  /* 0x0000040000047882 */ /* 0x000fe20000000000 */
[----:B------:R-:W-:Y:S02]  /*1530*/  IMAD.U32 R0, RZ, RZ, UR38 ;  /* 0x00000026ff007e24 */ /* 0x000fe4000f8e00ff */
[----:B------:R-:W-:-:S03]  /*1540*/  IMAD.U32 R3, RZ, RZ, UR39 ;  /* 0x00000027ff037e24 */ /* 0x000fc6000f8e00ff */
[----:B------:R-:W-:Y:S01]  /*1550*/  SHF.L.U32 R0, R0, 0x1f, RZ ;  /* 0x0000001f00007819 */ /* 0x000fe200000006ff */
[----:B--2---:R-:W-:-:S06]  /*1560*/  ULEA UR4, UR5, UR4, 0x18 ;  /* 0x0000000405047291 */ /* 0x004fcc000f8ec03f */
[----:B------:R-:W-:-:S04]  /*1570*/  IMAD.U32 R6, RZ, RZ, UR4 ;  /* 0x00000004ff067e24 */ /* 0x000fc8000f8e00ff */
[----:B------:R-:W-:-:S04]  /*1580*/  IMAD R3, R3, 0x8, R6 ;  /* 0x0000000803037824 */ /* 0x000fc800078e0206 */
[----:B------:R2:W3:Y:S01]  /*1590*/  SYNCS.PHASECHK.TRANS64.TRYWAIT P1, [R3+URZ], R0 ;  /* 0x00000000030075a7 */ /* 0x0004e2000802017f */
[----:B------:R-:W-:Y:S05]  /*15a0*/  @!P0 BRA `(.L_x_20) ;  /* 0x0000000000048947 */ /* 0x000fea0003800000 */
[----:B------:R-:W-:Y:S01]  /*15b0*/  BPT.TRAP 0x1 ;  /* 0x000000040000795c */ /* 0x000fe20000300000 */
.L_x_20:
[----:B---3--:R-:W-:Y:S05]  /*15c0*/  @P1 BRA `(.L_x_21) ;  /* 0x0000000000081947 */ /* 0x008fea0003800000 */
[----:B------:R-:W3:Y:S02]  /*15d0*/  SYNCS.PHASECHK.TRANS64.TRYWAIT P1, [R3+URZ], R0 ;  /* 0x00000000030075a7 */ /* 0x000ee4000802017f */
[----:B---3--:R-:W-:Y:S05]  /*15e0*/  @!P1 BRA `(.L_x_22) ;  /* 0x000000a400049947 */ /* 0x008fea0003800000 */
.L_x_21:
[----:B------:R-:W-:-:S04]  /*15f0*/  UISETP.LT.AND UP0, UPT, UR40, 0x1, UPT ;  /* 0x000000012800788c */ /* 0x000fc8000bf01270 */
[----:B------:R-:W-:-:S06]  /*1600*/  USEL UR4, UR40, 0x1, UP0 ;  /* 0x0000000128047887 */ /* 0x000fcc0008000000 */
[----:B--23--:R-:W-:Y:S01]  /*1610*/  IMAD.U32 R0, RZ, RZ, UR4 ;  /* 0x00000004ff007e24 */ /* 0x00cfe2000f8e00ff */
[----:B------:R-:W-:Y:S05]  /*1620*/  WARPSYNC.ALL ;  /* 0x0000000000007948 */ /* 0x000fea0003800000 */
[----:B------:R-:W-:-:S04]  /*1630*/  IADD3 R0, -R0, UR40, RZ ;  /* 0x0000002800007c10 */ /* 0x000fc8000fffe1ff */
[----:B------:R-:W-:Y:S02]  /*1640*/  ISETP.GE.AND P1, PT, R0, 0x1, PT ;  /* 0x000000010000780c */ /* 0x000fe40003f26270 */
[----:B------:R-:W-:Y:S01]  /*1650*/  R2UR UR4, R6 ;  /* 0x00000000060472ca */ /* 0x000fe200000e0000 */
[----:B------:R-:W-:Y:S01]  /*1660*/  ULOP3.LUT UR41, UR41, 0x10000, URZ, 0xfc, !UPT ;  /* 0x0001000029297892 */ /* 0x000fe2000f8efc3f */
[----:B------:R-:W-:Y:S01]  /*1670*/  WARPGROUP.ARRIVE ;  /* 0x00000000000079c5 */ /* 0x000fe20000000000 */
[----:B------:R-:W-:Y:S01]  /*1680*/  UMOV UR5, 0x80000020 ;  /* 0x8000002000057882 */ /* 0x000fe20000000000 */
[----:B------:R-:W-:-:S09]  /*1690*/  UMOV UR7, 0x80000020 ;  /* 0x8000002000077882 */ /* 0x000fd20000000000 */
[----:B------:R-:W-:-:S04]  /*16a0*/  UIADD3 UR4, UR4, 0x12180, URZ ;  /* 0x0001218004047890 */ /* 0x000fc8000fffe03f */
[----:B------:R-:W-:-:S04]  /*16b0*/  USHF.R.U32.HI UR4, URZ, 0x4, UR4 ;  /* 0x000000043f047899 */ /* 0x000fc80008011604 */
[----:B------:R-:W-:-:S04]  /*16c0*/  ULOP3.LUT UR4, UR4, 0x3fff, URZ, 0xc0, !UPT ;  /* 0x00003fff04047892 */ /* 0x000fc8000f8ec03f */
[----:B------:R-:W-:Y:S02]  /*16d0*/  ULOP3.LUT UR9, UR4, 0x10000, URZ, 0xfc, !UPT ;  /* 0x0001000004097892 */ /* 0x000fe4000f8efc3f */
[----:B------:R-:W-:Y:S02]  /*16e0*/  ULEA UR4, UR39, UR41, 0x9 ;  /* 0x0000002927047291 */ /* 0x000fe4000f8e483f */
[----:B------:R-:W-:-:S09]  /*16f0*/  ULEA UR6, UR39, UR9, 0xa ;  /* 0x0000000927067291 */ /* 0x000fd2000f8e503f */
[----:B------:R-:W-:Y:S01]  /*1700*/  HGMMA.64x256x16.F32.BF16 R24, gdesc[UR4], RZ, !UPT, gsb0 ;  /* 0x03e00000041879f0 */ /* 0x000fe2000c0018ff */
[----:B------:R-:W-:Y:S02]  /*1710*/  UIADD3 UR4, UR4, 0x2, URZ ;  /* 0x0000000204047890 */ /* 0x000fe4000fffe03f */
[----:B------:R-:W-:Y:S01]  /*1720*/  UIADD3 UR6, UR6, 0x2, URZ ;  /* 0x0000000206067890 */ /* 0x000fe2000fffe03f */
[----:B------:R-:W-:Y:S01]  /*1730*/  UMOV UR5, 0x80000020 ;  /* 0x8000002000057882 */ /* 0x000fe20000000000 */
[----:B------:R-:W-:Y:S01]  /*1740*/  UMOV UR7, 0x80000020 ;  /* 0x8000002000077882 */ /* 0x000fe20000000000 */
[----:B------:R-:W-:Y:S02]  /*1750*/  WARPGROUP.DEPBAR.LE gsb0, 0x0 ;  /* 0x00008000000079c5 */ /* 0x000fe40000010000 */
[----:B------:R-:W-:-:S15]  /*1760*/  WARPGROUP.ARRIVE ;  /* 0x00000000000079c5 */ /* 0x000fde0000000000 */
[----:B------:R-:W-:-:S05]  /*1770*/  NOP ;  /* 0x0000000000007918 */ /* 0x000fca0000000000 */
[----:B------:R-:W-:Y:S03]  /*1780*/  HGMMA.64x256x16.F32.BF16 R24, gdesc[UR4], R24, gsb0 ;  /* 0x03e00000041879f0 */ /* 0x000fe60008001818 */
[----:B------:R-:W-:Y:S02]  /*1790*/  WARPGROUP.DEPBAR.LE gsb0, 0x0 ;  /* 0x00008000000079c5 */ /* 0x000fe40000010000 */
[----:B------:R-:W-:Y:S05]  /*17a0*/  @!P1 BRA `(.L_x_23) ;  /* 0x0000000000e89947 */ /* 0x000fea0003800000 */
[----:B------:R-:W-:Y:S02]  /*17b0*/  UIADD3 UR4, UR39, 0x1, URZ ;  /* 0x0000000127047890 */ /* 0x000fe4000fffe03f */
[----:B------:R-:W-:Y:S02]  /*17c0*/  IMAD.U32 R3, RZ, RZ, UR39 ;  /* 0x00000027ff037e24 */ /* 0x000fe4000f8e00ff */
[----:B------:R-:W-:-:S04]  /*17d0*/  UISETP.NE.AND UP0, UPT, UR4, 0x9, UPT ;  /* 0x000000090400788c */ /* 0x000fc8000bf05270 */
[----:B------:R-:W-:Y:S02]  /*17e0*/  USEL UR5, URZ, 0x1, UP0 ;  /* 0x000000013f057887 */ /* 0x000fe40008000000 */
[----:B------:R-:W-:Y:S02]  /*17f0*/  USEL UR8, UR4, URZ, UP0 ;  /* 0x0000003f04087287 */ /* 0x000fe40008000000 */
[----:B------:R-:W-:-:S06]  /*1800*/  ULOP3.LUT UR5, UR38, UR5, URZ, 0x3c, !UPT ;  /* 0x0000000526057292 */ /* 0x000fcc000f8e3c3f */
[----:B------:R-:W-:-:S07]  /*1810*/  IMAD.U32 R7, RZ, RZ, UR5 ;  /* 0x00000005ff077e24 */ /* 0x000fce000f8e00ff */
.L_x_30:
[----:B------:R-:W-:Y:S05]  /*1820*/  @!P0 BRA `(.L_x_24) ;  /* 0x0000000000048947 */ /* 0x000fea0003800000 */
[----:B------:R-:W-:Y:S01]  /*1830*/  BPT.TRAP 0x1 ;  /* 0x000000040000795c */ /* 0x000fe20000300000 */
.L_x_24:
[----:B------:R-:W2:Y:S01]  /*1840*/  S2UR UR5, SR_CgaCtaId ;  /* 0x00000000000579c3 */ /* 0x000ea20000008800 */
[----:B------:R-:W-:Y:S01]  /*1850*/  UMOV UR4, 0x400 ;  /* 0x0000040000047882 */ /* 0x000fe20000000000 */
[----:B01----:R-:W-:Y:S01]  /*1860*/  IMAD.U32 R5, RZ, RZ, UR8 ;  /* 0x00000008ff057e24 */ /* 0x003fe2000f8e00ff */
[----:B------:R-:W-:Y:S01]  /*1870*/  SHF.L.U32 R4, R7, 0x1f, RZ ;  /* 0x0000001f07047819 */ /* 0x000fe200000006ff */
[----:B--2---:R-:W-:-:S06]  /*1880*/  ULEA UR4, UR5, UR4, 0x18 ;  /* 0x0000000405047291 */ /* 0x004fcc000f8ec03f */
[----:B------:R-:W-:-:S04]  /*1890*/  IMAD.U32 R6, RZ, RZ, UR4 ;  /* 0x00000004ff067e24 */ /* 0x000fc8000f8e00ff */
[----:B------:R-:W-:-:S04]  /*18a0*/  IMAD R5, R5, 0x8, R6 ;  /* 0x0000000805057824 */ /* 0x000fc800078e0206 */
[----:B------:R0:W1:Y:S01]  /*18b0*/  SYNCS.PHASECHK.TRANS64.TRYWAIT P1, [R5+URZ], R4 ;  /* 0x00000004050075a7 */ /* 0x000062000802017f */
[----:B------:R-:W-:Y:S05]  /*18c0*/  @!P0 BRA `(.L_x_25) ;  /* 0x0000000000048947 */ /* 0x000fea0003800000 */
[----:B------:R-:W-:Y:S01]  /*18d0*/  BPT.TRAP 0x1 ;  /* 0x000000040000795c */ /* 0x000fe20000300000 */
.L_x_25:
[----:B-1----:R-:W-:Y:S05]  /*18e0*/  @P1 BRA `(.L_x_26) ;  /* 0x0000000000081947 */ /* 0x002fea0003800000 */
[----:B------:R-:W1:Y:S02]  /*18f0*/  SYNCS.PHASECHK.TRANS64.TRYWAIT P1, [R5+URZ], R4 ;  /* 0x00000004050075a7 */ /* 0x000e64000802017f */
[----:B-1----:R-:W-:Y:S05]  /*1900*/  @!P1 BRA `(.L_x_27) ;  /* 0x000000a000509947 */ /* 0x002fea0003800000 */
.L_x_26:
[----:B------:R-:W-:Y:S01]  /*1910*/  ULEA UR4, UR8, UR41, 0x9 ;  /* 0x0000002908047291 */ /* 0x000fe2000f8e483f */
[----:B------:R-:W-:Y:S01]  /*1920*/  WARPGROUP.ARRIVE ;  /* 0x00000000000079c5 */ /* 0x000fe20000000000 */
[----:B------:R-:W-:Y:S01]  /*1930*/  ULEA UR6, UR8, UR9, 0xa ;  /* 0x0000000908067291 */ /* 0x000fe2000f8e503f */
[----:B------:R-:W-:Y:S01]  /*1940*/  UMOV UR5, 0x80000020 ;  /* 0x8000002000057882 */ /* 0x000fe20000000000 */
[----:B------:R-:W-:-:S07]  /*1950*/  UMOV UR7, 0x80000020 ;  /* 0x8000002000077882 */ /* 0x000fce0000000000 */
[----:B------:R-:W-:Y:S01]  /*1960*/  HGMMA.64x256x16.F32.BF16 R24, gdesc[UR4], R24, gsb0 ;  /* 0x03e00000041879f0 */ /* 0x000fe20008001818 */
        /* <DEDUP_REMOVED lines=10> */
[----:B------:R-:W-:Y:S01]  /*1a10*/  BPT.TRAP 0x1 ;  /* 0x000000040000795c */ /* 0x000fe20000300000 */
.L_x_28:
[----:B------:R-:W-:-:S13]  /*1a20*/  ISETP.NE.AND P1, PT, R22, RZ, PT ;  /* 0x000000ff1600720c */ /* 0x000fda0003f25270 */
[----:B01----:R-:W-:-:S04]  /*1a30*/  @P1 IMAD R4, R3, 0x8, R6 ;  /* 0x0000000803041824 */ /* 0x003fc800078e0206 */
[----:B------:R-:W-:-:S05]  /*1a40*/  @P1 VIADD R5, R4, 0x48 ;  /* 0x0000004804051836 */ /* 0x000fca0000000000 */
[----:B------:R-:W-:-:S04]  /*1a50*/  @P1 PRMT R5, R152, 0x654, R5 ;  /* 0x0000065498051816 */ /* 0x000fc80000000005 */
[----:B------:R0:W-:Y:S01]  /*1a60*/  @P1 SYNCS.ARRIVE.TRANS64.RED.A1T0 RZ, [R5+URZ], RZ ;  /* 0x000000ff05ff19a7 */ /* 0x0001e2000810043f */
[----:B------:R-:W-:-:S13]  /*1a70*/  ISETP.GT.U32.AND P1, PT, R19, 0x1, PT ;  /* 0x000000011300780c */ /* 0x000fda0003f24070 */
[----:B0-----:R-:W-:Y:S05]  /*1a80*/  @P1 BRA `(.L_x_29) ;  /* 0x0000000000041947 */ /* 0x001fea0003800000 */
[----:B------:R-:W-:Y:S01]  /*1a90*/  BPT.TRAP 0x1 ;  /* 0x000000040000795c */ /* 0x000fe20000300000 */
.L_x_29:
[----:B------:R-:W-:Y:S01]  /*1aa0*/  UIADD3 UR8, UR8, 0x1, URZ ;  /* 0x0000000108087890 */ /* 0x000fe2000fffe03f */
[C---:B------:R-:W-:Y:S01]  /*1ab0*/  ISETP.GT.AND P2, PT, R0.reuse, 0x1, PT ;  /* 0x000000010000780c */ /* 0x040fe20003f44270 */
[----:B------:R-:W-:Y:S02]  /*1ac0*/  VIADD R3, R3, 0x1 ;  /* 0x0000000103037836 */ /* 0x000fe40000000000 */
[----:B------:R-:W-:Y:S01]  /*1ad0*/  UISETP.NE.AND UP0, UPT, UR8, 0x9, UPT ;  /* 0x000000090800788c */ /* 0x000fe2000bf05270 */
[----:B------:R-:W-:Y:S02]  /*1ae0*/  VIADD R0, R0, 0xffffffff ;  /* 0xffffffff00007836 */ /* 0x000fe40000000000 */
[C---:B------:R-:W-:Y:S01]  /*1af0*/  ISETP.NE.AND P1, PT, R3.reuse, 0x9, PT ;  /* 0x000000090300780c */ /* 0x040fe20003f25270 */
[----:B------:R-:W-:Y:S02]  /*1b00*/  USEL UR4, URZ, 0x1, UP0 ;  /* 0x000000013f047887 */ /* 0x000fe40008000000 */
[----:B------:R-:W-:Y:S01]  /*1b10*/  USEL UR8, UR8, URZ, UP0 ;  /* 0x0000003f08087287 */ /* 0x000fe20008000000 */
[----:B------:R-:W-:-:S03]  /*1b20*/  SEL R3, R3, RZ, P1 ;  /* 0x000000ff03037207 */ /* 0x000fc60000800000 */
[----:B------:R-:W-:Y:S01]  /*1b30*/  LOP3.LUT R7, R7, UR4, RZ, 0x3c, !PT ;  /* 0x0000000407077c12 */ /* 0x000fe2000f8e3cff */
[----:B------:R-:W-:Y:S07]  /*1b40*/  @P2 BRA `(.L_x_30) ;  /* 0xfffffffc00342947 */ /* 0x000fee000383ffff */
.L_x_23:
[----:B------:R-:W2:Y:S02]  /*1b50*/  LDC R0, c[0x0][0x28c] ;  /* 0x0000a300ff007b82 */ /* 0x000ea40000000800 */
[----:B--2---:R-:W-:-:S13]  /*1b60*/  ISETP.GE.AND P1, PT, R0, 0x1, PT ;  /* 0x000000010000780c */ /* 0x004fda0003f26270 */
[----:B------:R-:W-:Y:S05]  /*1b70*/  @!P1 BRA `(.L_x_31) ;  /* 0x0000000000509947 */ /* 0x000fea0003800000 */
[----:B------:R-:W-:Y:S05]  /*1b80*/  @!P0 BRA `(.L_x_32) ;  /* 0x0000000000048947 */ /* 0x000fea0003800000 */
[----:B------:R-:W-:Y:S01]  /*1b90*/  BPT.TRAP 0x1 ;  /* 0x000000040000795c */ /* 0x000fe20000300000 */
.L_x_32:
[----:B------:R-:W-:Y:S01]  /*1ba0*/  ISETP.NE.AND P0, PT, R22, RZ, PT ;  /* 0x000000ff1600720c */ /* 0x000fe20003f05270 */
[----:B------:R-:W-:Y:S01]  /*1bb0*/  BSSY B0, `(.L_x_33) ;  /* 0x000000e000007945 */ /* 0x000fe20003800000 */
[----:B------:R-:W-:-:S11]  /*1bc0*/  ISETP.GT.U32.AND P1, PT, R19, 0x1, PT ;  /* 0x000000011300780c */ /* 0x000fd60003f24070 */
[----:B------:R-:W-:Y:S05]  /*1bd0*/  @!P0 BRA `(.L_x_34) ;  /* 0x00000000002c8947 */ /* 0x000fea0003800000 */
[----:B------:R-:W-:-:S04]  /*1be0*/  UISETP.LT.AND UP0, UPT, UR40, 0x1, UPT ;  /* 0x000000012800788c */ /* 0x000fc8000bf01270 */
[----:B------:R-:W-:-:S04]  /*1bf0*/  USEL UR6, UR40, 0x1, UP0 ;  /* 0x0000000128067887 */ /* 0x000fc80008000000 */
[----:B------:R-:W-:-:S04]  /*1c00*/  UIADD3 UR6, UR39, UR40, -UR6 ;  /* 0x0000002827067290 */ /* 0x000fc8000fffe806 */
[----:B------:R-:W-:-:S04]  /*1c10*/  UIMAD.WIDE.U32 UR4, UR6, 0x38e38e39, URZ ;  /* 0x38e38e39060478a5 */ /* 0x000fc8000f8e003f */
[----:B------:R-:W-:-:S04]  /*1c20*/  USHF.R.U32.HI UR4, URZ, 0x1, UR5 ;  /* 0x000000013f047899 */ /* 0x000fc80008011605 */
[----:B------:R-:W-:-:S06]  /*1c30*/  UIMAD UR6, UR4, -0x9, UR6 ;  /* 0xfffffff7040678a4 */ /* 0x000fcc000f8e0206 */
[----:B------:R-:W-:-:S04]  /*1c40*/  IMAD.U32 R3, RZ, RZ, UR6 ;  /* 0x00000006ff037e24 */ /* 0x000fc8000f8e00ff */
[----:B------:R-:W-:-:S04]  /*1c50*/  IMAD R0, R3, 0x8, R6 ;  /* 0x0000000803007824 */ /* 0x000fc800078e0206 */
[----:B------:R-:W-:-:S05]  /*1c60*/  VIADD R3, R0, 0x48 ;  /* 0x0000004800037836 */ /* 0x000fca0000000000 */
[----:B------:R-:W-:-:S04]  /*1c70*/  PRMT R3, R152, 0x654, R3 ;  /* 0x0000065498037816 */ /* 0x000fc80000000003 */
[----:B------:R2:W-:Y:S03]  /*1c80*/  SYNCS.ARRIVE.TRANS64.RED.A1T0 RZ, [R3+URZ], RZ ;  /* 0x000000ff03ff79a7 */ /* 0x0005e6000810043f */
.L_x_34:
[----:B------:R-:W-:Y:S05]  /*1c90*/  BSYNC B0 ;  /* 0x0000000000007941 */ /* 0x000fea0003800000 */
.L_x_33:
[----:B------:R-:W-:Y:S05]  /*1ca0*/  @P1 BRA `(.L_x_31) ;  /* 0x0000000000041947 */ /* 0x000fea0003800000 */
[----:B------:R-:W-:Y:S01]  /*1cb0*/  BPT.TRAP 0x1 ;  /* 0x000000040000795c */ /* 0x000fe20000300000 */
.L_x_31:
[----:B------:R-:W3:Y:S01]  /*1cc0*/  LDC R6, c[0x0][0x288] ;  /* 0x0000a200ff067b82 */ /* 0x000ee20000000800 */
[--C-:B------:R-:W-:Y:S01]  /*1cd0*/  SHF.R.U32.HI R0, RZ, 0x2, R18.reuse ;  /* 0x00000002ff007819 */ /* 0x100fe20000011612 */
[----:B------:R-:W-:Y:S01]  /*1ce0*/  UIADD3 UR39, UR40, UR39, URZ ;  /* 0x0000002728277290 */ /* 0x000fe2000fffe03f */
[----:B01----:R-:W-:Y:S01]  /*1cf0*/  SHF.R.U32.HI R5, RZ, 0x7, R18 ;  /* 0x00000007ff057819 */ /* 0x003fe20000011612 */
[----:B------:R-:W-:Y:S01]  /*1d00*/  ULDC UR7, c[0x0][0x284] ;  /* 0x0000a10000077ab9 */ /* 0x000fe20000000800 */
[----:B------:R-:W-:Y:S01]  /*1d10*/  LOP3.LUT R4, R18, 0x60, RZ, 0xc0, !PT ;  /* 0x0000006012047812 */ /* 0x000fe200078ec0ff */
[----:B------:R-:W-:Y:S01]  /*1d20*/  UISETP.GT.U32.AND UP0, UPT, UR39, 0x8, UPT ;  /* 0x000000082700788c */ /* 0x000fe2000bf04070 */
[----:B--2---:R-:W-:Y:S01]  /*1d30*/  LOP3.LUT R3, R0, 0x7, RZ, 0xc0, !PT ;  /* 0x0000000700037812 */ /* 0x004fe200078ec0ff */
[----:B------:R-:W-:Y:S01]  /*1d40*/  UISETP.GE.U32.AND UP1, UPT, UR40, 0x9, UPT ;  /* 0x000000092800788c */ /* 0x000fe2000bf26070 */
[----:B------:R-:W-:Y:S01]  /*1d50*/  LOP3.LUT R0, R5, 0x1, RZ, 0xc0, !PT ;  /* 0x0000000105007812 */ /* 0x000fe200078ec0ff */
[----:B------:R-:W-:Y:S01]  /*1d60*/  UISETP.LT.U32.AND UP0, UPT, UR40, 0x9, UP0 ;  /* 0x000000092800788c */ /* 0x000fe20008701070 */
[----:B------:R-:W-:Y:S01]  /*1d70*/  SHF.R.U32.HI R10, RZ, 0x1, R4 ;  /* 0x00000001ff0a7819 */ /* 0x000fe20000011604 */
[----:B------:R-:W-:Y:S01]  /*1d80*/  IMAD.SHL.U32 R4, R18, 0x2, RZ ;  /* 0x0000000212047824 */ /* 0x000fe200078e00ff */
[----:B------:R-:W-:Y:S01]  /*1d90*/  SHF.R.S32.HI R21, RZ, 0x1f, R23 ;  /* 0x0000001fff157819 */ /* 0x000fe20000011417 */
[----:B------:R-:W-:Y:S01]  /*1da0*/  IMAD.SHL.U32 R8, R0, 0x40, RZ ;  /* 0x0000004000087824 */ /* 0x000fe200078e00ff */
[--C-:B------:R-:W-:Y:S01]  /*1db0*/  IADD3 R5, RZ, -R10, -R3.reuse ;  /* 0x8000000aff057210 */ /* 0x100fe20007ffe803 */
[----:B------:R-:W-:Y:S01]  /*1dc0*/  ULDC.64 UR8, c[0x0][0x5d0] ;  /* 0x0001740000087ab9 */ /* 0x000fe20000000a00 */
[----:B------:R-:W-:Y:S01]  /*1dd0*/  LOP3.LUT R4, R4, 0x6, RZ, 0xc0, !PT ;  /* 0x0000000604047812 */ /* 0x000fe200078ec0ff */
[----:B------:R-:W-:Y:S01]  /*1de0*/  UIMAD.WIDE.U32 UR4, UR39, 0x38e38e39, URZ ;  /* 0x38e38e39270478a5 */ /* 0x000fe2000f8e003f */
[----:B------:R-:W-:Y:S01]  /*1df0*/  LOP3.LUT R3, R8, 0x40, R3, 0xe2, !PT ;  /* 0x0000004008037812 */ /* 0x000fe200078ee203 */
[----:B------:R-:W-:Y:S01]  /*1e00*/  IMAD R11, R0, -0x40, R5 ;  /* 0xffffffc0000b7824 */ /* 0x000fe200078e0205 */
[----:B------:R-:W-:Y:S01]  /*1e10*/  LOP3.LUT R0, R18, 0x3, RZ, 0xc0, !PT ;  /* 0x0000000312007812 */ /* 0x000fe200078ec0ff */
[----:B------:R-:W-:Y:S01]  /*1e20*/  USEL UR6, URZ, 0x1, !UP0 ;  /* 0x000000013f067887 */ /* 0x000fe2000c000000 */
[----:B------:R-:W-:Y:S01]  /*1e30*/  PRMT R8, R4, 0x6540, R153 ;  /* 0x0000654004087816 */ /* 0x000fe20000000099 */
[----:B------:R-:W-:Y:S01]  /*1e40*/  IMAD.SHL.U32 R153, R153, 0x100, RZ ;  /* 0x0000010099997824 */ /* 0x000fe200078e00ff */
[----:B------:R-:W-:Y:S01]  /*1e50*/  USHF.R.U32.HI UR4, URZ, 0x1, UR5 ;  /* 0x000000013f047899 */ /* 0x000fe20008011605 */
[----:B---3--:R-:W-:Y:S01]  /*1e60*/  IMAD R12, R0, -0x2, R6 ;  /* 0xfffffffe000c7824 */ /* 0x008fe200078e0206 */
[----:B------:R-:W-:Y:S01]  /*1e70*/  SHF.R.S32.HI R9, RZ, 0x1f, R8 ;  /* 0x0000001fff097819 */ /* 0x000fe20000011408 */
[C---:B------:R-:W-:Y:S01]  /*1e80*/  IMAD.SHL.U32 R0, R154.reuse, 0x80, RZ ;  /* 0x000000809a007824 */ /* 0x040fe200078e00ff */
[----:B------:R-:W-:Y:S01]  /*1e90*/  ISETP.GE.AND P0, PT, R153, R6, PT ;  /* 0x000000069900720c */ /* 0x000fe20003f06270 */
[----:B------:R-:W-:Y:S01]  /*1ea0*/  IMAD R4, R21, UR8, RZ ;  /* 0x0000000815047c24 */ /* 0x000fe2000f8e02ff */
[----:B------:R-:W-:Y:S01]  /*1eb0*/  ULOP3.LUT UR38, UR38, UR6, URZ, 0x3c, !UPT ;  /* 0x0000000626267292 */ /* 0x000fe2000f8e3c3f */
[----:B------:R-:W-:Y:S01]  /*1ec0*/  IMAD.WIDE R6, R154, 0x80, RZ ;  /* 0x000000809a067825 */ /* 0x000fe200078e02ff */
[C---:B------:R-:W-:Y:S01]  /*1ed0*/  ISETP.GE.OR P0, PT, R0.reuse, UR7, P0 ;  /* 0x0000000700007c0c */ /* 0x040fe20008706670 */
[----:B------:R-:W-:Y:S01]  /*1ee0*/  UIMAD UR39, UR4, -0x9, UR39 ;  /* 0xfffffff7042778a4 */ /* 0x000fe2000f8e0227 */
[----:B------:R-:W-:Y:S01]  /*1ef0*/  IADD3 R0, -R0, UR7, R11 ;  /* 0x0000000700007c10 */ /* 0x000fe2000fffe10b */
[C---:B------:R-:W-:Y:S01]  /*1f00*/  IMAD R13, R23.reuse, UR9, R4 ;  /* 0x00000009170d7c24 */ /* 0x040fe2000f8e0204 */
[----:B------:R-:W-:Y:S01]  /*1f10*/  @UP1 ULOP3.LUT UR38, UR38, 0x1, UR4, 0x78, !UPT ;  /* 0x0000000126261892 */ /* 0x000fe2000f8e7804 */
[----:B------:R-:W-:Y:S01]  /*1f20*/  IMAD.WIDE.U32 R4, R23, UR8, R8 ;  /* 0x0000000817047c25 */ /* 0x000fe2000f8e0008 */
[----:B------:R-:W-:-:S03]  /*1f30*/  LOP3.LUT R169, R6, R3, R10, 0xfe, !PT ;  /* 0x0000000306a97212 */ /* 0x000fc600078efe0a */
[----:B------:R-:W-:Y:S02]  /*1f40*/  IMAD.IADD R5, R5, 0x1, R13 ;  /* 0x0000000105057824 */ /* 0x000fe400078e020d */
[----:B------:R-:W-:Y:S02]  /*1f50*/  IMAD.IADD R3, R12, 0x1, -R153 ;  /* 0x000000010c037824 */ /* 0x000fe400078e0a99 */
[----:B------:R-:W-:Y:S01]  /*1f60*/  IMAD.MOV.U32 R154, RZ, RZ, -0x1 ;  /* 0xffffffffff9a7424 */ /* 0x000fe200078e00ff */
[----:B------:R-:W-:Y:S06]  /*1f70*/  @P0 BRA `(.L_x_35) ;  /* 0x0000007800dc0947 */ /* 0x000fec0003800000 */
[----:B------:R-:W0:Y:S01]  /*1f80*/  LDC.64 R10, c[0x0][0x5c8] ;  /* 0x00017200ff0a7b82 */ /* 0x000e220000000a00 */
[----:B-----5:R-:W-:Y:S01]  /*1f90*/  FSETP.NEU.AND P0, PT, R156, RZ, PT ;  /* 0x000000ff9c00720b */ /* 0x020fe20003f0d000 */
[----:B------:R-:W-:Y:S01]  /*1fa0*/  BSSY B0, `(.L_x_35) ;  /* 0x00007b4000007945 */ /* 0x000fe20003800000 */
[----:B------:R-:W-:-:S04]  /*1fb0*/  ISETP.GT.AND P2, PT, R3, RZ, PT ;  /* 0x000000ff0300720c */ /* 0x000fc80003f44270 */
[----:B------:R-:W-:Y:S01]  /*1fc0*/  ISETP.GT.AND P1, PT, R0, RZ, P2 ;  /* 0x000000ff0000720c */ /* 0x000fe20001724270 */
[-C--:B0-----:R-:W-:Y:S02]  /*1fd0*/  IMAD R12, R7, R10.reuse, RZ ;  /* 0x0000000a070c7224 */ /* 0x081fe400078e02ff */
[----:B------:R-:W-:-:S04]  /*1fe0*/  IMAD.WIDE.U32 R160, R169, R10, R4 ;  /* 0x0000000aa9a07225 */ /* 0x000fc800078e0004 */
[----:B------:R-:W-:-:S04]  /*1ff0*/  IMAD R5, R169, R11, R12 ;  /* 0x0000000ba9057224 */ /* 0x000fc800078e020c */
[----:B------:R-:W-:Y:S01]  /*2000*/  IMAD.IADD R153, R161, 0x1, R5 ;  /* 0x00000001a1997824 */ /* 0x000fe200078e0205 */
[----:B------:R-:W-:Y:S06]  /*2010*/  @!P0 BRA `(.L_x_36) ;  /* 0x0000005400988947 */ /* 0x000fec0003800000 */
[----:B------:R-:W0:Y:S01]  /*2020*/  LDC.64 R14, c[0x0][0x5b8] ;  /* 0x00016e00ff0e7b82 */ /* 0x000e220000000a00 */
[----:B------:R-:W-:-:S07]  /*2030*/  ULDC.64 UR4, c[0x0][0x5c0] ;  /* 0x0001700000047ab9 */ /* 0x000fce0000000a00 */
[----:B------:R-:W1:Y:S08]  /*2040*/  LDC.64 R166, c[0x0][0x5b0] ;  /* 0x00016c00ffa67b82 */ /* 0x000e700000000a00 */
[----:B------:R-:W2:Y:S01]  /*2050*/  LDC.64 R12, c[0x0][0x5a8] ;  /* 0x00016a00ff0c7b82 */ /* 0x000ea20000000a00 */
[-C--:B0-----:R-:W-:Y:S02]  /*2060*/  IMAD R4, R21, R14.reuse, RZ ;  /* 0x0000000e15047224 */ /* 0x081fe400078e02ff */
[----:B------:R-:W-:-:S04]  /*2070*/  IMAD.WIDE.U32 R162, R23, R14, R8 ;  /* 0x0000000e17a27225 */ /* 0x000fc800078e0008 */
[----:B------:R-:W-:Y:S02]  /*2080*/  IMAD R161, R23, R15, R4 ;  /* 0x0000000f17a17224 */ /* 0x000fe400078e0204 */
[-C--:B-1----:R-:W-:Y:S02]  /*2090*/  IMAD R6, R7, R166.reuse, RZ ;  /* 0x000000a607067224 */ /* 0x082fe400078e02ff */
[----:B------:R-:W-:Y:S02]  /*20a0*/  IMAD.IADD R21, R163, 0x1, R161 ;  /* 0x00000001a3157824 */ /* 0x000fe400078e02a1 */
[----:B------:R-:W-:Y:S02]  /*20b0*/  IMAD.MOV.U32 R20, RZ, RZ, R162 ;  /* 0x000000ffff147224 */ /* 0x000fe400078e00a2 */
[C---:B------:R-:W-:Y:S02]  /*20c0*/  IMAD R165, R169.reuse, R167, R6 ;  /* 0x000000a7a9a57224 */ /* 0x040fe400078e0206 */
[----:B------:R-:W-:-:S04]  /*20d0*/  IMAD.WIDE.U32 R4, R169, R166, R20 ;  /* 0x000000a6a9047225 */ /* 0x000fc800078e0014 */
[----:B------:R-:W-:Y:S01]  /*20e0*/  IMAD.IADD R5, R5, 0x1, R165 ;  /* 0x0000000105057824 */ /* 0x000fe200078e02a5 */
[----:B--2---:R-:W-:-:S04]  /*20f0*/  LEA R6, P0, R4, R12, 0x1 ;  /* 0x0000000c04067211 */ /* 0x004fc800078008ff */
[----:B------:R-:W-:-:S05]  /*2100*/  LEA.HI.X R7, R4, R13, R5, 0x1, P0 ;  /* 0x0000000d04077211 */ /* 0x000fca00000f0c05 */
[----:B------:R0:W2:Y:S01]  /*2110*/  @P1 LDG.E.LTC128B.U16 R15, desc[UR36][R6.64] ;  /* 0x00000024060f1981 */ /* 0x0000a2000c1e1520 */
[----:B------:R-:W-:Y:S01]  /*2120*/  LEA R4, P0, R160, UR4, 0x1 ;  /* 0x00000004a0047c11 */ /* 0x000fe2000f8008ff */
[----:B------:R-:W-:Y:S01]  /*2130*/  IMAD.WIDE.U32 R158, R169, R166, R8 ;  /* 0x000000a6a99e7225 */ /* 0x000fe200078e0008 */
[----:B------:R-:W-:Y:S03]  /*2140*/  BSSY B1, `(.L_x_37) ;  /* 0x0000012000017945 */ /* 0x000fe60003800000 */
[----:B------:R-:W-:Y:S02]  /*2150*/  IMAD.IADD R159, R165, 0x1, R159 ;  /* 0x00000001a59f7824 */ /* 0x000fe400078e029f */
[----:B------:R-:W-:-:S04]  /*2160*/  IMAD.WIDE.U32 R158, R23, R14, R158 ;  /* 0x0000000e179e7225 */ /* 0x000fc800078e009e */
[----:B0-----:R-:W-:Y:S01]  /*2170*/  IMAD.IADD R7, R161, 0x1, R159 ;  /* 0x00000001a1077824 */ /* 0x001fe200078e029f */
[----:B------:R-:W-:Y:S02]  /*2180*/  LEA R6, P4, R158, R12, 0x1 ;  /* 0x0000000c9e067211 */ /* 0x000fe400078808ff */
[----:B------:R-:W-:Y:S02]  /*2190*/  SHF.L.U64.HI R159, R166, 0x3, R167 ;  /* 0x00000003a69f7819 */ /* 0x000fe400000102a7 */
[----:B------:R-:W-:Y:S01]  /*21a0*/  LEA.HI.X R7, R158, R13, R7, 0x1, P4 ;  /* 0x0000000d9e077211 */ /* 0x000fe200020f0c07 */
[----:B------:R-:W-:Y:S02]  /*21b0*/  IMAD.SHL.U32 R158, R166, 0x8, RZ ;  /* 0x00000008a69e7824 */ /* 0x000fe400078e00ff */
[----:B--2---:R-:W-:-:S04]  /*21c0*/  IMAD.U32 R5, R15, 0x10000, RZ ;  /* 0x000100000f057824 */ /* 0x004fc800078e00ff */
[----:B------:R-:W-:-:S04]  /*21d0*/  FMUL R5, R5, R156 ;  /* 0x0000009c05057220 */ /* 0x000fc80000400000 */
[----:B------:R-:W-:Y:S01]  /*21e0*/  FFMA R24, R24, R155, R5 ;  /* 0x0000009b18187223 */ /* 0x000fe20000000005 */
[----:B------:R-:W-:Y:S02]  /*21f0*/  LEA.HI.X R5, R160, UR5, R153, 0x1, P0 ;  /* 0x00000005a0057c11 */ /* 0x000fe400080f0c99 */
[----:B------:R-:W-:Y:S02]  /*2200*/  ISETP.GT.AND P0, PT, R3, 0x1, PT ;  /* 0x000000010300780c */ /* 0x000fe40003f04270 */
[----:B------:R-:W-:Y:S02]  /*2210*/  F2FP.BF16.F32.PACK_AB R24, RZ, R24 ;  /* 0x00000018ff18723e */ /* 0x000fe400000010ff */
[----:B------:R-:W-:-:S03]  /*2220*/  ISETP.GT.AND P3, PT, R0, RZ, P0 ;  /* 0x000000ff0000720c */ /* 0x000fc60000764270 */
[----:B------:R0:W-:Y:S10]  /*2230*/  @P1 STG.E.U16 desc[UR36][R4.64], R24 ;  /* 0x0000001804001986 */ /* 0x0001f4000c101524 */
[----:B------:R-:W-:Y:S05]  /*2240*/  @!P3 BRA `(.L_x_38) ;  /* 0x000000000004b947 */ /* 0x000fea0003800000 */
[----:B------:R1:W5:Y:S02]  /*2250*/  LDG.E.LTC128B.U16 R15, desc[UR36][R6.64+0x2] ;  /* 0x00000224060f7981 */ /* 0x000364000c1e1520 */
.L_x_38:
[----:B------:R-:W-:Y:S05]  /*2260*/  BSYNC B1 ;  /* 0x0000000000017941 */ /* 0x000fea0003800000 */
.L_x_37:
[----:B-----5:R-:W-:Y:S01]  /*2270*/  IMAD.U32 R153, R15, 0x10000, RZ ;  /* 0x000100000f997824 */ /* 0x020fe200078e00ff */
[----:B------:R-:W-:Y:S01]  /*2280*/  ISETP.GT.AND P2, PT, R0, 0x8, P2 ;  /* 0x000000080000780c */ /* 0x000fe20001744270 */
[----:B------:R-:W-:Y:S01]  /*2290*/  IMAD.WIDE.U32 R158, R169, R166, R158 ;  /* 0x000000a6a99e7225 */ /* 0x000fe200078e009e */
[----:B0-----:R-:W-:-:S03]  /*22a0*/  PRMT R24, R15, 0x7610, R24 ;  /* 0x000076100f187816 */ /* 0x001fc60000000018 */
[----:B------:R-:W-:Y:S01]  /*22b0*/  FMUL R20, R153, R156 ;  /* 0x0000009c99147220 */ /* 0x000fe20000400000 */
[----:B------:R-:W-:Y:S01]  /*22c0*/  IMAD.IADD R165, R165, 0x1, R159 ;  /* 0x00000001a5a57824 */ /* 0x000fe200078e029f */
[----:B------:R-:W-:Y:S02]  /*22d0*/  IADD3 R162, P1, R162, R158, RZ ;  /* 0x0000009ea2a27210 */ /* 0x000fe40007f3e0ff */
[----:B------:R-:W-:-:S03]  /*22e0*/  FFMA R25, R25, R155, R20 ;  /* 0x0000009b19197223 */ /* 0x000fc60000000014 */
[----:B------:R-:W-:Y:S02]  /*22f0*/  IMAD.X R21, R165, 0x1, R21, P1 ;  /* 0x00000001a5157824 */ /* 0x000fe400008e0615 */
[----:B------:R-:W-:Y:S02]  /*2300*/  F2FP.BF16.F32.PACK_AB R25, RZ, R25 ;  /* 0x00000019ff19723e */ /* 0x000fe400000010ff */
[C---:B------:R-:W-:Y:S02]  /*2310*/  LEA R20, P1, R162.reuse, R12, 0x1 ;  /* 0x0000000ca2147211 */ /* 0x040fe400078208ff */
[----:B------:R-:W-:Y:S02]  /*2320*/  PRMT R153, R25, 0x7610, R153 ;  /* 0x0000761019997816 */ /* 0x000fe40000000099 */
[----:B------:R-:W-:-:S03]  /*2330*/  LEA.HI.X R21, R162, R13, R21, 0x1, P1 ;  /* 0x0000000da2157211 */ /* 0x000fc600008f0c15 */
[----:B------:R0:W-:Y:S04]  /*2340*/  @P3 STG.E.U16 desc[UR36][R4.64+0x2], R153 ;  /* 0x0000029904003986 */ /* 0x0001e8000c101524 */
[----:B------:R-:W2:Y:S01]  /*2350*/  @P2 LDG.E.LTC128B.U16 R24, desc[UR36][R20.64] ;  /* 0x0000002414182981 */ /* 0x000ea2000c1e1520 */
[----:B------:R-:W-:Y:S01]  /*2360*/  IADD3 R8, P1, R8, R158, RZ ;  /* 0x0000009e08087210 */ /* 0x000fe20007f3e0ff */
[----:B------:R-:W-:Y:S01]  /*2370*/  BSSY B1, `(.L_x_39) ;  /* 0x0000011000017945 */ /* 0x000fe20003800000 */
[----:B------:R-:W-:Y:S02]  /*2380*/  SHF.L.U64.HI R11, R10, 0x4, R11 ;  /* 0x000000040a0b7819 */ /* 0x000fe4000001020b */
[----:B------:R-:W-:Y:S01]  /*2390*/  ISETP.GT.AND P0, PT, R0, 0x8, P0 ;  /* 0x000000080000780c */ /* 0x000fe20000704270 */
[----:B------:R-:W-:Y:S01]  /*23a0*/  IMAD.X R9, R9, 0x1, R165, P1 ;  /* 0x0000000109097824 */ /* 0x000fe200008e06a5 */
[----:B------:R-:W-:-:S05]  /*23b0*/  LEA R10, P1, R10, R4, 0x4 ;  /* 0x000000040a0a7211 */ /* 0x000fca00078220ff */
[----:B------:R-:W-:Y:S02]  /*23c0*/  IMAD.X R11, R11, 0x1, R5, P1 ;  /* 0x000000010b0b7824 */ /* 0x000fe400008e0605 */
[----:B--2---:R-:W-:-:S04]  /*23d0*/  IMAD.U32 R15, R24, 0x10000, RZ ;  /* 0x00010000180f7824 */ /* 0x004fc800078e00ff */
[----:B------:R-:W-:Y:S01]  /*23e0*/  FMUL R25, R15, R156 ;  /* 0x0000009c0f197220 */ /* 0x000fe20000400000 */
[----:B------:R-:W-:-:S04]  /*23f0*/  IMAD.WIDE.U32 R14, R23, R14, R8 ;  /* 0x0000000e170e7225 */ /* 0x000fc800078e0008 */
[----:B------:R-:W-:Y:S01]  /*2400*/  FFMA R25, R26, R155, R25 ;  /* 0x0000009b1a197223 */ /* 0x000fe20000000019 */
[----:B------:R-:W-:Y:S01]  /*2410*/  IMAD.IADD R9, R161, 0x1, R15 ;  /* 0x00000001a1097824 */ /* 0x000fe200078e020f */
[----:B------:R-:W-:-:S03]  /*2420*/  LEA R8, P3, R14, R12, 0x1 ;  /* 0x0000000c0e087211 */ /* 0x000fc600078608ff */
[----:B------:R-:W-:Y:S02]  /*2430*/  F2FP.BF16.F32.PACK_AB R25, RZ, R25 ;  /* 0x00000019ff19723e */ /* 0x000fe400000010ff */
[----:B------:R-:W-:-:S03]  /*2440*/  LEA.HI.X R9, R14, R13, R9, 0x1, P3 ;  /* 0x0000000d0e097211 */ /* 0x000fc600018f0c09 */
[----:B------:R0:W-:Y:S01]  /*2450*/  @P2 STG.E.U16 desc[UR36][R10.64], R25 ;  /* 0x000000190a002986 */ /* 0x0001e2000c101524 */
[----:B------:R-:W-:Y:S05]  /*2460*/  @!P0 BRA `(.L_x_40) ;  /* 0x0000000000048947 */ /* 0x000fea0003800000 */
[----:B------:R2:W5:Y:S02]  /*2470*/  LDG.E.LTC128B.U16 R24, desc[UR36][R8.64+0x2] ;  /* 0x0000022408187981 */ /* 0x000564000c1e1520 */
.L_x_40:
[----:B------:R-:W-:Y:S05]  /*2480*/  BSYNC B1 ;  /* 0x0000000000017941 */ /* 0x000fea0003800000 */
.L_x_39:
[----:B-----5:R-:W-:Y:S01]  /*2490*/  IMAD.U32 R13, R24, 0x10000, RZ ;  /* 0x00010000180d7824 */ /* 0x020fe200078e00ff */
[----:B------:R-:W-:Y:S01]  /*24a0*/  ISETP.GT.AND P1, PT, R3, 0x8, PT ;  /* 0x000000080300780c */ /* 0x000fe20003f24270 */
[----:B------:R-:W-:Y:S02]  /*24b0*/  BSSY B1, `(.L_x_41) ;  /* 0x0000008000017945 */ /* 0x000fe40003800000 */
[----:B------:R-:W-:Y:S01]  /*24c0*/  FMUL R12, R13, R156 ;  /* 0x0000009c0d0c7220 */ /* 0x000fe20000400000 */
[----:B------:R-:W-:-:S03]  /*24d0*/  ISETP.GT.AND P2, PT, R0, RZ, P1 ;  /* 0x000000ff0000720c */ /* 0x000fc60000f44270 */
[----:B------:R-:W-:-:S05]  /*24e0*/  FFMA R12, R27, R155, R12 ;  /* 0x0000009b1b0c7223 */ /* 0x000fca000000000c */
[----:B------:R-:W-:-:S05]  /*24f0*/  F2FP.BF16.F32.PACK_AB R12, RZ, R12 ;  /* 0x0000000cff0c723e */ /* 0x000fca00000010ff */
[----:B------:R3:W-:Y:S01]  /*2500*/  @P0 STG.E.U16 desc[UR36][R10.64+0x2], R12 ;  /* 0x0000020c0a000986 */ /* 0x0007e2000c101524 */
[----:B------:R-:W-:Y:S05]  /*2510*/  @!P2 BRA `(.L_x_42) ;  /* 0x000000000004a947 */ /* 0x000fea0003800000 */
[----:B------:R4:W5:Y:S02]  /*2520*/  LDG.E.LTC128B.U16 R24, desc[UR36][R6.64+0x10] ;  /* 0x0000102406187981 */ /* 0x000964000c1e1520 */
.L_x_42:
[----:B------:R-:W-:Y:S05]  /*2530*/  BSYNC B1 ;  /* 0x0000000000017941 */ /* 0x000fea0003800000 */
.L_x_41:
        /* <DEDUP_REMOVED lines=10> */
.L_x_44:
[----:B------:R-:W-:Y:S05]  /*25e0*/  BSYNC B1 ;  /* 0x0000000000017941 */ /* 0x000fea0003800000 */
.L_x_43:
[----:B0----5:R-:W-:Y:S01]  /*25f0*/  IMAD.U32 R13, R24, 0x10000, RZ ;  /* 0x00010000180d7824 */ /* 0x021fe200078e00ff */
[----:B------:R-:W-:Y:S01]  /*2600*/  ISETP.GT.AND P1, PT, R0, 0x8, P1 ;  /* 0x000000080000780c */ /* 0x000fe20000f24270 */
[----:B------:R-:W-:Y:S02]  /*2610*/  BSSY B1, `(.L_x_45) ;  /* 0x0000007000017945 */ /* 0x000fe40003800000 */
[----:B---3--:R-:W-:-:S04]  /*2620*/  FMUL R12, R13, R156 ;  /* 0x0000009c0d0c7220 */ /* 0x008fc80000400000 */
[----:B------:R-:W-:-:S05]  /*2630*/  FFMA R12, R29, R155, R12 ;  /* 0x0000009b1d0c7223 */ /* 0x000fca000000000c */
[----:B------:R-:W-:-:S05]  /*2640*/  F2FP.BF16.F32.PACK_AB R12, RZ, R12 ;  /* 0x0000000cff0c723e */ /* 0x000fca00000010ff */
[----:B------:R0:W-:Y:S01]  /*2650*/  @P3 STG.E.U16 desc[UR36][R4.64+0x12], R12 ;  /* 0x0000120c04003986 */ /* 0x0001e2000c101524 */
[----:B------:R-:W-:Y:S05]  /*2660*/  @!P1 BRA `(.L_x_46) ;  /* 0x0000000000049947 */ /* 0x000fea0003800000 */
[----:B------:R3:W5:Y:S02]  /*2670*/  LDG.E.LTC128B.U16 R24, desc[UR36][R8.64+0x10] ;  /* 0x0000102408187981 */ /* 0x000764000c1e1520 */
.L_x_46:
[----:B------:R-:W-:Y:S05]  /*2680*/  BSYNC B1 ;  /* 0x0000000000017941 */ /* 0x000fea0003800000 */
.L_x_45:
[----:B-----5:R-:W-:Y:S01]  /*2690*/  IMAD.U32 R13, R24, 0x10000, RZ ;  /* 0x00010000180d7824 */ /* 0x020fe200078e00ff */
[----:B------:R-:W-:Y:S01]  /*26a0*/  ISETP.GT.AND P0, PT, R0, 0x8, P0 ;  /* 0x000000080000780c */ /* 0x000fe20000704270 */
[----:B------:R-:W-:Y:S02]  /*26b0*/  BSSY B1, `(.L_x_47) ;  /* 0x0000007000017945 */ /* 0x000fe40003800000 */
[----:B------:R-:W-:-:S04]  /*26c0*/  FMUL R13, R13, R156 ;  /* 0x0000009c0d0d7220 */ /* 0x000fc80000400000 */
[----:B------:R-:W-:-:S05]  /*26d0*/  FFMA R13, R30, R155, R13 ;  /* 0x0000009b1e0d7223 */ /* 0x000fca000000000d */
[----:B------:R-:W-:-:S05]  /*26e0*/  F2FP.BF16.F32.PACK_AB R13, RZ, R13 ;  /* 0x0000000dff0d723e */ /* 0x000fca00000010ff */
[----:B------:R0:W-:Y:S01]  /*26f0*/  @P1 STG.E.U16 desc[UR36][R10.64+0x10], R13 ;  /* 0x0000100d0a001986 */ /* 0x0001e2000c101524 */
[----:B------:R-:W-:Y:S05]  /*2700*/  @!P0 BRA `(.L_x_48) ;  /* 0x0000000000048947 */ /* 0x000fea0003800000 */
[----:B------:R0:W5:Y:S02]  /*2710*/  LDG.E.LTC128B.U16 R24, desc[UR36][R8.64+0x12] ;  /* 0x0000122408187981 */ /* 0x000164000c1e1520 */
.L_x_48:
[----:B------:R-:W-:Y:S05]  /*2720*/  BSYNC B1 ;  /* 0x0000000000017941 */ /* 0x000fea0003800000 */
.L_x_47:
[----:B0----5:R-:W-:Y:S01]  /*2730*/  IMAD.U32 R13, R24, 0x10000, RZ ;  /* 0x00010000180d7824 */ /* 0x021fe200078e00ff */
        /* <DEDUP_REMOVED lines=9> */
.L_x_50:
[----:B------:R-:W-:Y:S05]  /*27d0*/  BSYNC B1 ;  /* 0x0000000000017941 */ /* 0x000fea0003800000 */
.L_x_49:
        /* <DEDUP_REMOVED lines=10> */
.L_x_52:
[----:B------:R-:W-:Y:S05]  /*2880*/  BSYNC B1 ;  /* 0x0000000000017941 */ /* 0x000fea0003800000 */
.L_x_51:
[----:B0----5:R-:W-:Y:S01]  /*2890*/  IMAD.U32 R13, R24, 0x10000, RZ ;  /* 0x00010000180d7824 */ /* 0x021fe200078e00ff */
        /* <DEDUP_REMOVED lines=8> */
.L_x_54:
[----:B------:R-:W-:Y:S05]  /*2920*/  BSYNC B1 ;  /* 0x0000000000017941 */ /* 0x000fea0003800000 */
.L_x_53:
        /* <DEDUP_REMOVED lines=9> */
.L_x_56:
[----:B------:R-:W-:Y:S05]  /*29c0*/  BSYNC B1 ;  /* 0x0000000000017941 */ /* 0x000fea0003800000 */
.L_x_55:
        /* <DEDUP_REMOVED lines=10> */
.L_x_58:
[----:B------:R-:W-:Y:S05]  /*2a70*/  BSYNC B1 ;  /* 0x0000000000017941 */ /* 0x000fea0003800000 */
.L_x_57:
        /* <DEDUP_REMOVED lines=10> */
.L_x_60:
[----:B------:R-:W-:Y:S05]  /*2b20*/  BSYNC B1 ;  /* 0x0000000000017941 */ /* 0x000fea0003800000 */
.L_x_59:
        /* <DEDUP_REMOVED lines=9> */
.L_x_62:
[----:B------:R-:W-:Y:S05]  /*2bc0*/  BSYNC B1 ;  /* 0x0000000000017941 */ /* 0x000fea0003800000 */
.L_x_61:
        /* <DEDUP_REMOVED lines=9> */
.L_x_64:
[----:B------:R-:W-:Y:S05]  /*2c60*/  BSYNC B1 ;  /* 0x0000000000017941 */ /* 0x000fea0003800000 */
.L_x_63:
        /* <DEDUP_REMOVED lines=10> */
.L_x_66:
[----:B------:R-:W-:Y:S05]  /*2d10*/  BSYNC B1 ;  /* 0x0000000000017941 */ /* 0x000fea0003800000 */
.L_x_65:
        /* <DEDUP_REMOVED lines=10> */
.L_x_68:
[----:B------:R-:W-:Y:S05]  /*2dc0*/  BSYNC B1 ;  /* 0x0000000000017941 */ /* 0x000fea0003800000 */
.L_x_67:
        /* <DEDUP_REMOVED lines=9> */
.L_x_70:
[----:B------:R-:W-:Y:S05]  /*2e60*/  BSYNC B1 ;  /* 0x0000000000017941 */ /* 0x000fea0003800000 */
.L_x_69:
        /* <DEDUP_REMOVED lines=9> */
.L_x_72:
[----:B------:R-:W-:Y:S05]  /*2f00*/  BSYNC B1 ;  /* 0x0000000000017941 */ /* 0x000fea0003800000 */
.L_x_71:
        /* <DEDUP_REMOVED lines=10> */
.L_x_74:
[----:B------:R-:W-:Y:S05]  /*2fb0*/  BSYNC B1 ;  /* 0x0000000000017941 */ /* 0x000fea0003800000 */
.L_x_73:
        /* <DEDUP_REMOVED lines=10> */
.L_x_76:
[----:B------:R-:W-:Y:S05]  /*3060*/  BSYNC B1 ;  /* 0x0000000000017941 */ /* 0x000fea0003800000 */
.L_x_75:
        /* <DEDUP_REMOVED lines=9> */
.L_x_78:
[----:B------:R-:W-:Y:S05]  /*3100*/  BSYNC B1 ;  /* 0x0000000000017941 */ /* 0x000fea0003800000 */
.L_x_77:
        /* <DEDUP_REMOVED lines=9> */
.L_x_80:
[----:B------:R-:W-:Y:S05]  /*31a0*/  BSYNC B1 ;  /* 0x0000000000017941 */ /* 0x000fea0003800000 */
.L_x_79:
        /* <DEDUP_REMOVED lines=10> */
.L_x_82:
[----:B------:R-:W-:Y:S05]  /*3250*/  BSYNC B1 ;  /* 0x0000000000017941 */ /* 0x000fea0003800000 */
.L_x_81:
        /* <DEDUP_REMOVED lines=10> */
.L_x_84:
[----:B------:R-:W-:Y:S05]  /*3300*/  BSYNC B1 ;  /* 0x0000000000017941 */ /* 0x000fea0003800000 */
.L_x_83:
        /* <DEDUP_REMOVED lines=9> */
.L_x_86:
[----:B------:R-:W-:Y:S05]  /*33a0*/  BSYNC B1 ;  /* 0x0000000000017941 */ /* 0x000fea0003800000 */
.L_x_85:
        /* <DEDUP_REMOVED lines=9> */
.L_x_88:
[----:B------:R-:W-:Y:S05]  /*3440*/  BSYNC B1 ;  /* 0x0000000000017941 */ /* 0x000fea0003800000 */
.L_x_87:
        /* <DEDUP_REMOVED lines=10> */
.L_x_90:
[----:B------:R-:W-:Y:S05]  /*34f0*/  BSYNC B1 ;  /* 0x0000000000017941 */ /* 0x000fea0003800000 */
.L_x_89:
        /* <DEDUP_REMOVED lines=10> */
.L_x_92:
[----:B------:R-:W-:Y:S05]  /*35a0*/  BSYNC B1 ;  /* 0x0000000000017941 */ /* 0x000fea0003800000 */
.L_x_91:
        /* <DEDUP_REMOVED lines=9> */
.L_x_94:
[----:B------:R-:W-:Y:S05]  /*3640*/  BSYNC B1 ;  /* 0x0000000000017941 */ /* 0x000fea0003800000 */
.L_x_93:
        /* <DEDUP_REMOVED lines=9> */
.L_x_96:
[----:B------:R-:W-:Y:S05]  /*36e0*/  BSYNC B1 ;  /* 0x0000000000017941 */ /* 0x000fea0003800000 */
.L_x_95:
        /* <DEDUP_REMOVED lines=10> */
.L_x_98:
[----:B------:R-:W-:Y:S05]  /*3790*/  BSYNC B1 ;  /* 0x0000000000017941 */ /* 0x000fea0003800000 */
.L_x_97:
        /* <DEDUP_REMOVED lines=10> */
.L_x_100:
[----:B------:R-:W-:Y:S05]  /*3840*/  BSYNC B1 ;  /* 0x0000000000017941 */ /* 0x000fea0003800000 */
.L_x_99:
        /* <DEDUP_REMOVED lines=9> */
.L_x_102:
[----:B------:R-:W-:Y:S05]  /*38e0*/  BSYNC B1 ;  /* 0x0000000000017941 */ /* 0x000fea0003800000 */
.L_x_101:
        /* <DEDUP_REMOVED lines=9> */
.L_x_104:
[----:B------:R-:W-:Y:S05]  /*3980*/  BSYNC B1 ;  /* 0x0000000000017941 */ /* 0x000fea0003800000 */
.L_x_103:
        /* <DEDUP_REMOVED lines=10> */
.L_x_106:
[----:B------:R-:W-:Y:S05]  /*3a30*/  BSYNC B1 ;  /* 0x0000000000017941 */ /* 0x000fea0003800000 */
.L_x_105:
        /* <DEDUP_REMOVED lines=10> */
.L_x_108:
[----:B------:R-:W-:Y:S05]  /*3ae0*/  BSYNC B1 ;  /* 0x0000000000017941 */ /* 0x000fea0003800000 */
.L_x_107:
        /* <DEDUP_REMOVED lines=9> */
.L_x_110:
[----:B------:R-:W-:Y:S05]  /*3b80*/  BSYNC B1 ;  /* 0x0000000000017941 */ /* 0x000fea0003800000 */
.L_x_109:
        /* <DEDUP_REMOVED lines=9> */
.L_x_112:
[----:B------:R-:W-:Y:S05]  /*3c20*/  BSYNC B1 ;  /* 0x0000000000017941 */ /* 0x000fea0003800000 */
.L_x_111:
        /* <DEDUP_REMOVED lines=10> */
.L_x_114:
[----:B------:R-:W-:Y:S05]  /*3cd0*/  BSYNC B1 ;  /* 0x0000000000017941 */ /* 0x000fea0003800000 */
.L_x_113:
        /* <DEDUP_REMOVED lines=10> */
.L_x_116:
[----:B------:R-:W-:Y:S05]  /*3d80*/  BSYNC B1 ;  /* 0x0000000000017941 */ /* 0x000fea0003800000 */
.L_x_115:
        /* <DEDUP_REMOVED lines=9> */
.L_x_118:
[----:B------:R-:W-:Y:S05]  /*3e20*/  BSYNC B1 ;  /* 0x0000000000017941 */ /* 0x000fea0003800000 */
.L_x_117:
        /* <DEDUP_REMOVED lines=9> */
.L_x_120:
[----:B------:R-:W-:Y:S05]  /*3ec0*/  BSYNC B1 ;  /* 0x0000000000017941 */ /* 0x000fea0003800000 */
.L_x_119:
        /* <DEDUP_REMOVED lines=10> */
.L_x_122:
[----:B------:R-:W-:Y:S05]  /*3f70*/  BSYNC B1 ;  /* 0x0000000000017941 */ /* 0x000fea0003800000 */
.L_x_121:
        /* <DEDUP_REMOVED lines=10> */
.L_x_124:
[----:B------:R-:W-:Y:S05]  /*4020*/  BSYNC B1 ;  /* 0x0000000000017941 */ /* 0x000fea0003800000 */
.L_x_123:
        /* <DEDUP_REMOVED lines=9> */
.L_x_126:
[----:B------:R-:W-:Y:S05]  /*40c0*/  BSYNC B1 ;  /* 0x0000000000017941 */ /* 0x000fea0003800000 */
.L_x_125:
        /* <DEDUP_REMOVED lines=9> */
.L_x_128:
[----:B------:R-:W-:Y:S05]  /*4160*/  BSYNC B1 ;  /* 0x0000000000017941 */ /* 0x000fea0003800000 */
.L_x_127:
        /* <DEDUP_REMOVED lines=10> */
.L_x_130:
[----:B------:R-:W-:Y:S05]  /*4210*/  BSYNC B1 ;  /* 0x0000000000017941 */ /* 0x000fea0003800000 */
.L_x_129:
        /* <DEDUP_REMOVED lines=10> */
.L_x_132:
[----:B------:R-:W-:Y:S05]  /*42c0*/  BSYNC B1 ;  /* 0x0000000000017941 */ /* 0x000fea0003800000 */
.L_x_131:
        /* <DEDUP_REMOVED lines=9> */
.L_x_134:
[----:B------:R-:W-:Y:S05]  /*4360*/  BSYNC B1 ;  /* 0x0000000000017941 */ /* 0x000fea0003800000 */
.L_x_133:
        /* <DEDUP_REMOVED lines=9> */
.L_x_136:
[----:B------:R-:W-:Y:S05]  /*4400*/  BSYNC B1 ;  /* 0x0000000000017941 */ /* 0x000fea0003800000 */
.L_x_135:
        /* <DEDUP_REMOVED lines=10> */
.L_x_138:
[----:B------:R-:W-:Y:S05]  /*44b0*/  BSYNC B1 ;  /* 0x0000000000017941 */ /* 0x000fea0003800000 */
.L_x_137:
        /* <DEDUP_REMOVED lines=10> */
.L_x_140:
[----:B------:R-:W-:Y:S05]  /*4560*/  BSYNC B1 ;  /* 0x0000000000017941 */ /* 0x000fea0003800000 */
.L_x_139:
        /* <DEDUP_REMOVED lines=9> */
.L_x_142:
[----:B------:R-:W-:Y:S05]  /*4600*/  BSYNC B1 ;  /* 0x0000000000017941 */ /* 0x000fea0003800000 */
.L_x_141:
        /* <DEDUP_REMOVED lines=9> */
.L_x_144:
[----:B------:R-:W-:Y:S05]  /*46a0*/  BSYNC B1 ;  /* 0x0000000000017941 */ /* 0x000fea0003800000 */
.L_x_143:
        /* <DEDUP_REMOVED lines=10> */
.L_x_146:
[----:B------:R-:W-:Y:S05]  /*4750*/  BSYNC B1 ;  /* 0x0000000000017941 */ /* 0x000fea0003800000 */
.L_x_145:
        /* <DEDUP_REMOVED lines=10> */
.L_x_148:
[----:B------:R-:W-:Y:S05]  /*4800*/  BSYNC B1 ;  /* 0x0000000000017941 */ /* 0x000fea0003800000 */
.L_x_147:
        /* <DEDUP_REMOVED lines=9> */
.L_x_150:
[----:B------:R-:W-:Y:S05]  /*48a0*/  BSYNC B1 ;  /* 0x0000000000017941 */ /* 0x000fea0003800000 */
.L_x_149:
        /* <DEDUP_REMOVED lines=9> */
.L_x_152:
[----:B------:R-:W-:Y:S05]  /*4940*/  BSYNC B1 ;  /* 0x0000000000017941 */ /* 0x000fea0003800000 */
.L_x_151:
        /* <DEDUP_REMOVED lines=10> */
.L_x_154:
[----:B------:R-:W-:Y:S05]  /*49f0*/  BSYNC B1 ;  /* 0x0000000000017941 */ /* 0x000fea0003800000 */
.L_x_153:
        /* <DEDUP_REMOVED lines=10> */
.L_x_156:
[----:B------:R-:W-:Y:S05]  /*4aa0*/  BSYNC B1 ;  /* 0x0000000000017941 */ /* 0x000fea0003800000 */
.L_x_155:
        /* <DEDUP_REMOVED lines=9> */
.L_x_158:
[----:B------:R-:W-:Y:S05]  /*4b40*/  BSYNC B1 ;  /* 0x0000000000017941 */ /* 0x000fea0003800000 */
.L_x_157:
        /* <DEDUP_REMOVED lines=9> */
.L_x_160:
[----:B------:R-:W-:Y:S05]  /*4be0*/  BSYNC B1 ;  /* 0x0000000000017941 */ /* 0x000fea0003800000 */
.L_x_159:
        /* <DEDUP_REMOVED lines=10> */
.L_x_162:
[----:B------:R-:W-:Y:S05]  /*4c90*/  BSYNC B1 ;  /* 0x0000000000017941 */ /* 0x000fea0003800000 */
.L_x_161:
        /* <DEDUP_REMOVED lines=10> */
.L_x_164:
[----:B------:R-:W-:Y:S05]  /*4d40*/  BSYNC B1 ;  /* 0x0000000000017941 */ /* 0x000fea0003800000 */
.L_x_163:
        /* <DEDUP_REMOVED lines=9> */
.L_x_166:
[----:B------:R-:W-:Y:S05]  /*4de0*/  BSYNC B1 ;  /* 0x0000000000017941 */ /* 0x000fea0003800000 */
.L_x_165:
        /* <DEDUP_REMOVED lines=9> */
.L_x_168:
[----:B------:R-:W-:Y:S05]  /*4e80*/  BSYNC B1 ;  /* 0x0000000000017941 */ /* 0x000fea0003800000 */
.L_x_167:
        /* <DEDUP_REMOVED lines=10> */
.L_x_170:
[----:B------:R-:W-:Y:S05]  /*4f30*/  BSYNC B1 ;  /* 0x0000000000017941 */ /* 0x000fea0003800000 */
.L_x_169:
        /* <DEDUP_REMOVED lines=10> */
.L_x_172:
[----:B------:R-:W-:Y:S05]  /*4fe0*/  BSYNC B1 ;  /* 0x0000000000017941 */ /* 0x000fea0003800000 */
.L_x_171:
        /* <DEDUP_REMOVED lines=9> */
.L_x_174:
[----:B------:R-:W-:Y:S05]  /*5080*/  BSYNC B1 ;  /* 0x0000000000017941 */ /* 0x000fea0003800000 */
.L_x_173:
        /* <DEDUP_REMOVED lines=9> */
.L_x_176:
[----:B------:R-:W-:Y:S05]  /*5120*/  BSYNC B1 ;  /* 0x0000000000017941 */ /* 0x000fea0003800000 */
.L_x_175:
        /* <DEDUP_REMOVED lines=10> */
.L_x_178:
[----:B------:R-:W-:Y:S05]  /*51d0*/  BSYNC B1 ;  /* 0x0000000000017941 */ /* 0x000fea0003800000 */
.L_x_177:
        /* <DEDUP_REMOVED lines=10> */
.L_x_180:
[----:B------:R-:W-:Y:S05]  /*5280*/  BSYNC B1 ;  /* 0x0000000000017941 */ /* 0x000fea0003800000 */
.L_x_179:
        /* <DEDUP_REMOVED lines=9> */
.L_x_182:
[----:B------:R-:W-:Y:S05]  /*5320*/  BSYNC B1 ;  /* 0x0000000000017941 */ /* 0x000fea0003800000 */
.L_x_181:
        /* <DEDUP_REMOVED lines=9> */
.L_x_184:
[----:B------:R-:W-:Y:S05]  /*53c0*/  BSYNC B1 ;  /* 0x0000000000017941 */ /* 0x000fea0003800000 */
.L_x_183:
        /* <DEDUP_REMOVED lines=10> */
.L_x_186:
[----:B------:R-:W-:Y:S05]  /*5470*/  BSYNC B1 ;  /* 0x0000000000017941 */ /* 0x000fea0003800000 */
.L_x_185:
        /* <DEDUP_REMOVED lines=10> */
.L_x_188:
[----:B------:R-:W-:Y:S05]  /*5520*/  BSYNC B1 ;  /* 0x0000000000017941 */ /* 0x000fea0003800000 */
.L_x_187:
        /* <DEDUP_REMOVED lines=9> */
.L_x_190:
[----:B------:R-:W-:Y:S05]  /*55c0*/  BSYNC B1 ;  /* 0x0000000000017941 */ /* 0x000fea0003800000 */
.L_x_189:
        /* <DEDUP_REMOVED lines=9> */
.L_x_192:
[----:B------:R-:W-:Y:S05]  /*5660*/  BSYNC B1 ;  /* 0x0000000000017941 */ /* 0x000fea0003800000 */
.L_x_191:
        /* <DEDUP_REMOVED lines=10> */
.L_x_194:
[----:B------:R-:W-:Y:S05]  /*5710*/  BSYNC B1 ;  /* 0x0000000000017941 */ /* 0x000fea0003800000 */
.L_x_193:
        /* <DEDUP_REMOVED lines=10> */
.L_x_196:
[----:B------:R-:W-:Y:S05]  /*57c0*/  BSYNC B1 ;  /* 0x0000000000017941 */ /* 0x000fea0003800000 */
.L_x_195:
        /* <DEDUP_REMOVED lines=9> */
.L_x_198:
[----:B------:R-:W-:Y:S05]  /*5860*/  BSYNC B1 ;  /* 0x0000000000017941 */ /* 0x000fea0003800000 */
.L_x_197:
        /* <DEDUP_REMOVED lines=9> */
.L_x_200:
[----:B------:R-:W-:Y:S05]  /*5900*/  BSYNC B1 ;  /* 0x0000000000017941 */ /* 0x000fea0003800000 */
.L_x_199:
        /* <DEDUP_REMOVED lines=10> */
.L_x_202:
[----:B------:R-:W-:Y:S05]  /*59b0*/  BSYNC B1 ;  /* 0x0000000000017941 */ /* 0x000fea0003800000 */
.L_x_201:
        /* <DEDUP_REMOVED lines=10> */
.L_x_204:
[----:B------:R-:W-:Y:S05]  /*5a60*/  BSYNC B1 ;  /* 0x0000000000017941 */ /* 0x000fea0003800000 */
.L_x_203:
        /* <DEDUP_REMOVED lines=9> */
.L_x_206:
[----:B------:R-:W-:Y:S05]  /*5b00*/  BSYNC B1 ;  /* 0x0000000000017941 */ /* 0x000fea0003800000 */
.L_x_205:
        /* <DEDUP_REMOVED lines=9> */
.L_x_208:
[----:B------:R-:W-:Y:S05]  /*5ba0*/  BSYNC B1 ;  /* 0x0000000000017941 */ /* 0x000fea0003800000 */
.L_x_207:
        /* <DEDUP_REMOVED lines=10> */
.L_x_210:
[----:B------:R-:W-:Y:S05]  /*5c50*/  BSYNC B1 ;  /* 0x0000000000017941 */ /* 0x000fea0003800000 */
.L_x_209:
        /* <DEDUP_REMOVED lines=10> */
.L_x_212:
[----:B------:R-:W-:Y:S05]  /*5d00*/  BSYNC B1 ;  /* 0x0000000000017941 */ /* 0x000fea0003800000 */
.L_x_211:
        /* <DEDUP_REMOVED lines=9> */
.L_x_214:
[----:B------:R-:W-:Y:S05]  /*5da0*/  BSYNC B1 ;  /* 0x0000000000017941 */ /* 0x000fea0003800000 */
.L_x_213:
        /* <DEDUP_REMOVED lines=9> */
.L_x_216:
[----:B------:R-:W-:Y:S05]  /*5e40*/  BSYNC B1 ;  /* 0x0000000000017941 */ /* 0x000fea0003800000 */
.L_x_215:
        /* <DEDUP_REMOVED lines=10> */
.L_x_218:
[----:B------:R-:W-:Y:S05]  /*5ef0*/  BSYNC B1 ;  /* 0x0000000000017941 */ /* 0x000fea0003800000 */
.L_x_217:
        /* <DEDUP_REMOVED lines=10> */
.L_x_220:
[----:B------:R-:W-:Y:S05]  /*5fa0*/  BSYNC B1 ;  /* 0x0000000000017941 */ /* 0x000fea0003800000 */
.L_x_219:
        /* <DEDUP_REMOVED lines=9> */
.L_x_222:
[----:B------:R-:W-:Y:S05]  /*6040*/  BSYNC B1 ;  /* 0x0000000000017941 */ /* 0x000fea0003800000 */
.L_x_221:
        /* <DEDUP_REMOVED lines=9> */
.L_x_224:
[----:B------:R-:W-:Y:S05]  /*60e0*/  BSYNC B1 ;  /* 0x0000000000017941 */ /* 0x000fea0003800000 */
.L_x_223:
        /* <DEDUP_REMOVED lines=10> */
.L_x_226:
[----:B------:R-:W-:Y:S05]  /*6190*/  BSYNC B1 ;  /* 0x0000000000017941 */ /* 0x000fea0003800000 */
.L_x_225:
        /* <DEDUP_REMOVED lines=10> */
.L_x_228:
[----:B------:R-:W-:Y:S05]  /*6240*/  BSYNC B1 ;  /* 0x0000000000017941 */ /* 0x000fea0003800000 */
.L_x_227:
        /* <DEDUP_REMOVED lines=9> */
.L_x_230:
[----:B------:R-:W-:Y:S05]  /*62e0*/  BSYNC B1 ;  /* 0x0000000000017941 */ /* 0x000fea0003800000 */
.L_x_229:
        /* <DEDUP_REMOVED lines=9> */
.L_x_232:
[----:B------:R-:W-:Y:S05]  /*6380*/  BSYNC B1 ;  /* 0x0000000000017941 */ /* 0x000fea0003800000 */
.L_x_231:
        /* <DEDUP_REMOVED lines=10> */
.L_x_234:
[----:B------:R-:W-:Y:S05]  /*6430*/  BSYNC B1 ;  /* 0x0000000000017941 */ /* 0x000fea0003800000 */
.L_x_233:
        /* <DEDUP_REMOVED lines=10> */
.L_x_236:
[----:B------:R-:W-:Y:S05]  /*64e0*/  BSYNC B1 ;  /* 0x0000000000017941 */ /* 0x000fea0003800000 */
.L_x_235:
        /* <DEDUP_REMOVED lines=9> */
.L_x_238:
[----:B------:R-:W-:Y:S05]  /*6580*/  BSYNC B1 ;  /* 0x0000000000017941 */ /* 0x000fea0003800000 */
.L_x_237:
        /* <DEDUP_REMOVED lines=9> */
.L_x_240:
[----:B------:R-:W-:Y:S05]  /*6620*/  BSYNC B1 ;  /* 0x0000000000017941 */ /* 0x000fea0003800000 */
.L_x_239:
        /* <DEDUP_REMOVED lines=10> */
.L_x_242:
[----:B------:R-:W-:Y:S05]  /*66d0*/  BSYNC B1 ;  /* 0x0000000000017941 */ /* 0x000fea0003800000 */
.L_x_241:
        /* <DEDUP_REMOVED lines=10> */
.L_x_244:
[----:B------:R-:W-:Y:S05]  /*6780*/  BSYNC B1 ;  /* 0x0000000000017941 */ /* 0x000fea0003800000 */
.L_x_243:
        /* <DEDUP_REMOVED lines=9> */
.L_x_246:
[----:B------:R-:W-:Y:S05]  /*6820*/  BSYNC B1 ;  /* 0x0000000000017941 */ /* 0x000fea0003800000 */
.L_x_245:
        /* <DEDUP_REMOVED lines=9> */
.L_x_248:
[----:B------:R-:W-:Y:S05]  /*68c0*/  BSYNC B1 ;  /* 0x0000000000017941 */ /* 0x000fea0003800000 */
.L_x_247:
        /* <DEDUP_REMOVED lines=10> */
.L_x_250:
[----:B------:R-:W-:Y:S05]  /*6970*/  BSYNC B1 ;  /* 0x0000000000017941 */ /* 0x000fea0003800000 */
.L_x_249:
        /* <DEDUP_REMOVED lines=10> */
.L_x_252:
[----:B------:R-:W-:Y:S05]  /*6a20*/  BSYNC B1 ;  /* 0x0000000000017941 */ /* 0x000fea0003800000 */
.L_x_251:
        /* <DEDUP_REMOVED lines=9> */
.L_x_254:
[----:B------:R-:W-:Y:S05]  /*6ac0*/  BSYNC B1 ;  /* 0x0000000000017941 */ /* 0x000fea0003800000 */
.L_x_253:
        /* <DEDUP_REMOVED lines=9> */
.L_x_256:
[----:B------:R-:W-:Y:S05]  /*6b60*/  BSYNC B1 ;  /* 0x0000000000017941 */ /* 0x000fea0003800000 */
.L_x_255:
        /* <DEDUP_REMOVED lines=10> */
.L_x_258:
[----:B------:R-:W-:Y:S05]  /*6c10*/  BSYNC B1 ;  /* 0x0000000000017941 */ /* 0x000fea0003800000 */
.L_x_257:
        /* <DEDUP_REMOVED lines=10> */
.L_x_260:
[----:B------:R-:W-:Y:S05]  /*6cc0*/  BSYNC B1 ;  /* 0x0000000000017941 */ /* 0x000fea0003800000 */
.L_x_259:
        /* <DEDUP_REMOVED lines=9> */
.L_x_262:
[----:B------:R-:W-:Y:S05]  /*6d60*/  BSYNC B1 ;  /* 0x0000000000017941 */ /* 0x000fea0003800000 */
.L_x_261:
        /* <DEDUP_REMOVED lines=9> */
.L_x_264:
[----:B------:R-:W-:Y:S05]  /*6e00*/  BSYNC B1 ;  /* 0x0000000000017941 */ /* 0x000fea0003800000 */
.L_x_263:
        /* <DEDUP_REMOVED lines=10> */
.L_x_266:
[----:B------:R-:W-:Y:S05]  /*6eb0*/  BSYNC B1 ;  /* 0x0000000000017941 */ /* 0x000fea0003800000 */
.L_x_265:
        /* <DEDUP_REMOVED lines=10> */
.L_x_268:
[----:B------:R-:W-:Y:S05]  /*6f60*/  BSYNC B1 ;  /* 0x0000000000017941 */ /* 0x000fea0003800000 */
.L_x_267:
        /* <DEDUP_REMOVED lines=9> */
.L_x_270:
[----:B------:R-:W-:Y:S05]  /*7000*/  BSYNC B1 ;  /* 0x0000000000017941 */ /* 0x000fea0003800000 */
.L_x_269:
        /* <DEDUP_REMOVED lines=9> */
.L_x_272:
[----:B------:R-:W-:Y:S05]  /*70a0*/  BSYNC B1 ;  /* 0x0000000000017941 */ /* 0x000fea0003800000 */
.L_x_271:
        /* <DEDUP_REMOVED lines=10> */
.L_x_274:
[----:B------:R-:W-:Y:S05]  /*7150*/  BSYNC B1 ;  /* 0x0000000000017941 */ /* 0x000fea0003800000 */
.L_x_273:
        /* <DEDUP_REMOVED lines=10> */
.L_x_276:
[----:B------:R-:W-:Y:S05]  /*7200*/  BSYNC B1 ;  /* 0x0000000000017941 */ /* 0x000fea0003800000 */
.L_x_275:
        /* <DEDUP_REMOVED lines=9> */
.L_x_278:
[----:B------:R-:W-:Y:S05]  /*72a0*/  BSYNC B1 ;  /* 0x0000000000017941 */ /* 0x000fea0003800000 */
.L_x_277:
        /* <DEDUP_REMOVED lines=9> */
.L_x_280:
[----:B------:R-:W-:Y:S05]  /*7340*/  BSYNC B1 ;  /* 0x0000000000017941 */ /* 0x000fea0003800000 */
.L_x_279:
        /* <DEDUP_REMOVED lines=10> */
.L_x_282:
[----:B------:R-:W-:Y:S05]  /*73f0*/  BSYNC B1 ;  /* 0x0000000000017941 */ /* 0x000fea0003800000 */
.L_x_281:
        /* <DEDUP_REMOVED lines=10> */
.L_x_284:
[----:B------:R-:W-:Y:S05]  /*74a0*/  BSYNC B1 ;  /* 0x0000000000017941 */ /* 0x000fea0003800000 */
.L_x_283:
[----:B-----5:R-:W-:Y:S01]  /*74b0*/  IMAD.U32 R3, R24, 0x10000, RZ ;  /* 0x0001000018037824 */ /* 0x020fe200078e00ff */
[----:B------:R-:W-:Y:S01]  /*74c0*/  ISETP.GT.AND P1, PT, R0, 0x8, P1 ;  /* 0x000000080000780c */ /* 0x000fe20000f24270 */
[----:B------:R-:W-:Y:S02]  /*74d0*/  BSSY B1, `(.L_x_285) ;  /* 0x0000007000017945 */ /* 0x000fe40003800000 */
[----:B01--4-:R-:W-:-:S04]  /*74e0*/  FMUL R6, R3, R156 ;  /* 0x0000009c03067220 */ /* 0x013fc80000400000 */
[----:B------:R-:W-:-:S05]  /*74f0*/  FFMA R6, R149, R155, R6 ;  /* 0x0000009b95067223 */ /* 0x000fca0000000006 */
[----:B------:R-:W-:-:S05]  /*7500*/  F2FP.BF16.F32.PACK_AB R6, RZ, R6 ;  /* 0x00000006ff06723e */ /* 0x000fca00000010ff */
[----:B------:R0:W-:Y:S01]  /*7510*/  @P3 STG.E.U16 desc[UR36][R4.64+0x1f2], R6 ;  /* 0x0001f20604003986 */ /* 0x0001e2000c101524 */
[----:B------:R-:W-:Y:S05]  /*7520*/  @!P1 BRA `(.L_x_286) ;  /* 0x0000000000049947 */ /* 0x000fea0003800000 */
[----:B------:R1:W5:Y:S02]  /*7530*/  LDG.E.LTC128B.U16 R24, desc[UR36][R8.64+0x1f0] ;  /* 0x0001f02408187981 */ /* 0x000364000c1e1520 */
.L_x_286:
[----:B------:R-:W-:Y:S05]  /*7540*/  BSYNC B1 ;  /* 0x0000000000017941 */ /* 0x000fea0003800000 */
.L_x_285:
[----:B-----5:R-:W-:Y:S01]  /*7550*/  IMAD.U32 R3, R24, 0x10000, RZ ;  /* 0x0001000018037824 */ /* 0x020fe200078e00ff */
[----:B------:R-:W-:Y:S01]  /*7560*/  ISETP.GT.AND P0, PT, R0, 0x8, P0 ;  /* 0x000000080000780c */ /* 0x000fe20000704270 */
[----:B0-----:R-:W-:Y:S01]  /*7570*/  @P1 IMAD.MOV.U32 R4, RZ, RZ, R10 ;  /* 0x000000ffff041224 */ /* 0x001fe200078e000a */
[----:B------:R-:W-:Y:S01]  /*7580*/  BSSY B1, `(.L_x_287) ;  /* 0x0000008000017945 */ /* 0x000fe20003800000 */
[----:B------:R-:W-:Y:S01]  /*7590*/  FMUL R3, R3, R156 ;  /* 0x0000009c03037220 */ /* 0x000fe20000400000 */
[----:B------:R-:W-:-:S03]  /*75a0*/  @P1 IMAD.MOV.U32 R5, RZ, RZ, R11 ;  /* 0x000000ffff051224 */ /* 0x000fc600078e000b */
[----:B------:R-:W-:-:S05]  /*75b0*/  FFMA R3, R150, R155, R3 ;  /* 0x0000009b96037223 */ /* 0x000fca0000000003 */
[----:B------:R-:W-:-:S05]  /*75c0*/  F2FP.BF16.F32.PACK_AB R3, RZ, R3 ;  /* 0x00000003ff03723e */ /* 0x000fca00000010ff */
[----:B------:R0:W-:Y:S01]  /*75d0*/  @P1 STG.E.U16 desc[UR36][R4.64+0x1f0], R3 ;  /* 0x0001f00304001986 */ /* 0x0001e2000c101524 */
[----:B------:R-:W-:Y:S05]  /*75e0*/  @!P0 BRA `(.L_x_288) ;  /* 0x0000000000048947 */ /* 0x000fea0003800000 */
[----:B------:R4:W5:Y:S02]  /*75f0*/  LDG.E.LTC128B.U16 R24, desc[UR36][R8.64+0x1f2] ;  /* 0x0001f22408187981 */ /* 0x000964000c1e1520 */
.L_x_288:
[----:B------:R-:W-:Y:S05]  /*7600*/  BSYNC B1 ;  /* 0x0000000000017941 */ /* 0x000fea0003800000 */
.L_x_287:
[----:B------:R-:W-:Y:S05]  /*7610*/  @!P0 BRA `(.L_x_289) ;  /* 0x0000002400308947 */ /* 0x000fea0003800000 */
[----:B0----5:R-:W-:-:S04]  /*7620*/  IMAD.U32 R3, R24, 0x10000, RZ ;  /* 0x0001000018037824 */ /* 0x021fc800078e00ff */
[----:B------:R-:W-:-:S04]  /*7630*/  FMUL R0, R3, R156 ;  /* 0x0000009c03007220 */ /* 0x000fc80000400000 */
[----:B------:R-:W-:-:S05]  /*7640*/  FFMA R0, R151, R155, R0 ;  /* 0x0000009b97007223 */ /* 0x000fca0000000000 */
[----:B------:R-:W-:-:S05]  /*7650*/  F2FP.BF16.F32.PACK_AB R0, RZ, R0 ;  /* 0x00000000ff00723e */ /* 0x000fca00000010ff */
[----:B------:R0:W-:Y:S01]  /*7660*/  STG.E.U16 desc[UR36][R10.64+0x1f2], R0 ;  /* 0x0001f2000a007986 */ /* 0x0001e2000c101524 */
[----:B------:R-:W-:Y:S05]  /*7670*/  BRA `(.L_x_289) ;  /* 0x0000002400187947 */ /* 0x000fea0003800000 */
.L_x_36:
[----:B------:R-:W-:Y:S01]  /*7680*/  ISETP.GT.AND P0, PT, R3, 0x1, PT ;  /* 0x000000010300780c */ /* 0x000fe20003f04270 */
[----:B------:R-:W-:Y:S01]  /*7690*/  ULDC.64 UR4, c[0x0][0x5c0] ;  /* 0x0001700000047ab9 */ /* 0x000fe20000000a00 */
[-C--:B------:R-:W-:Y:S01]  /*76a0*/  FMUL R24, R24, R155.reuse ;  /* 0x0000009b18187220 */ /* 0x080fe20000400000 */
[-C--:B------:R-:W-:Y:S01]  /*76b0*/  FMUL R25, R25, R155.reuse ;  /* 0x0000009b19197220 */ /* 0x080fe20000400000 */
[----:B------:R-:W-:Y:S01]  /*76c0*/  ISETP.GT.AND P3, PT, R0, RZ, P0 ;  /* 0x000000ff0000720c */ /* 0x000fe20000764270 */
[-C--:B------:R-:W-:Y:S01]  /*76d0*/  FMUL R26, R26, R155.reuse ;  /* 0x0000009b1a1a7220 */ /* 0x080fe20000400000 */
[----:B------:R-:W-:Y:S01]  /*76e0*/  LEA R4, P4, R160, UR4, 0x1 ;  /* 0x00000004a0047c11 */ /* 0x000fe2000f8808ff */
[-C--:B------:R-:W-:Y:S01]  /*76f0*/  FMUL R27, R27, R155.reuse ;  /* 0x0000009b1b1b7220 */ /* 0x080fe20000400000 */
[----:B------:R-:W-:Y:S01]  /*7700*/  F2FP.BF16.F32.PACK_AB R24, RZ, R24 ;  /* 0x00000018ff18723e */ /* 0x000fe200000010ff */
[-C--:B------:R-:W-:Y:S01]  /*7710*/  FMUL R28, R28, R155.reuse ;  /* 0x0000009b1c1c7220 */ /* 0x080fe20000400000 */
[----:B------:R-:W-:Y:S01]  /*7720*/  LEA.HI.X R5, R160, UR5, R153, 0x1, P4 ;  /* 0x00000005a0057c11 */ /* 0x000fe2000a0f0c99 */
[----:B------:R-:W-:Y:S01]  /*7730*/  FMUL R29, R29, R155 ;  /* 0x0000009b1d1d7220 */ /* 0x000fe20000400000 */
[----:B------:R-:W-:Y:S01]  /*7740*/  F2FP.BF16.F32.PACK_AB R25, RZ, R25 ;  /* 0x00000019ff19723e */ /* 0x000fe200000010ff */
[-C--:B------:R-:W-:Y:S01]  /*7750*/  FMUL R30, R30, R155.reuse ;  /* 0x0000009b1e1e7220 */ /* 0x080fe20000400000 */
[----:B------:R-:W-:Y:S01]  /*7760*/  SHF.L.U64.HI R11, R10, 0x4, R11 ;  /* 0x000000040a0b7819 */ /* 0x000fe2000001020b */
[----:B------:R-:W-:Y:S01]  /*7770*/  @P1 STG.E.U16 desc[UR36][R4.64], R24 ;  /* 0x0000001804001986 */ /* 0x000fe2000c101524 */
[----:B------:R-:W-:Y:S01]  /*7780*/  ISETP.GT.AND P1, PT, R3, 0x8, PT ;  /* 0x000000080300780c */ /* 0x000fe20003f24270 */
[-C--:B------:R-:W-:Y:S01]  /*7790*/  FMUL R31, R31, R155.reuse ;  /* 0x0000009b1f1f7220 */ /* 0x080fe20000400000 */
[----:B------:R-:W-:Y:S01]  /*77a0*/  ISETP.GT.AND P4, PT, R0, 0x8, P0 ;  /* 0x000000080000780c */ /* 0x000fe20000784270 */
[----:B------:R-:W-:Y:S01]  /*77b0*/  @P3 STG.E.U16 desc[UR36][R4.64+0x2], R25 ;  /* 0x0000021904003986 */ /* 0x000fe2000c101524 */
[----:B------:R-:W-:Y:S01]  /*77c0*/  LEA R6, P3, R10, R4, 0x4 ;  /* 0x000000040a067211 */ /* 0x000fe200078620ff */
[-C--:B------:R-:W-:Y:S01]  /*77d0*/  FMUL R32, R32, R155.reuse ;  /* 0x0000009b20207220 */ /* 0x080fe20000400000 */
[C---:B------:R-:W-:Y:S01]  /*77e0*/  ISETP.GT.AND P2, PT, R0.reuse, 0x8, P2 ;  /* 0x000000080000780c */ /* 0x040fe20001744270 */
[-C--:B------:R-:W-:Y:S01]  /*77f0*/  FMUL R33, R33, R155.reuse ;  /* 0x0000009b21217220 */ /* 0x080fe20000400000 */
[----:B------:R-:W-:Y:S01]  /*7800*/  ISETP.GT.AND P0, PT, R3, 0x9, PT ;  /* 0x000000090300780c */ /* 0x000fe20003f04270 */
[----:B------:R-:W-:Y:S01]  /*7810*/  IMAD.X R7, R11, 0x1, R5, P3 ;  /* 0x000000010b077824 */ /* 0x000fe200018e0605 */
[----:B------:R-:W-:Y:S01]  /*7820*/  ISETP.GT.AND P5, PT, R0, RZ, P1 ;  /* 0x000000ff0000720c */ /* 0x000fe20000fa4270 */
[-C--:B------:R-:W-:Y:S01]  /*7830*/  FMUL R34, R34, R155.reuse ;  /* 0x0000009b22227220 */ /* 0x080fe20000400000 */
[----:B------:R-:W-:Y:S01]  /*7840*/  ISETP.GT.AND P3, PT, R0, RZ, P0 ;  /* 0x000000ff0000720c */ /* 0x000fe20000764270 */
[-C--:B------:R-:W-:Y:S01]  /*7850*/  FMUL R35, R35, R155.reuse ;  /* 0x0000009b23237220 */ /* 0x080fe20000400000 */
[----:B------:R-:W-:Y:S01]  /*7860*/  F2FP.BF16.F32.PACK_AB R26, RZ, R26 ;  /* 0x0000001aff1a723e */ /* 0x000fe200000010ff */
[----:B------:R-:W-:Y:S01]  /*7870*/  FMUL R36, R36, R155 ;  /* 0x0000009b24247220 */ /* 0x000fe20000400000 */
[----:B------:R-:W-:Y:S01]  /*7880*/  F2FP.BF16.F32.PACK_AB R27, RZ, R27 ;  /* 0x0000001bff1b723e */ /* 0x000fe200000010ff */
[----:B------:R-:W-:Y:S01]  /*7890*/  FMUL R37, R37, R155 ;  /* 0x0000009b25257220 */ /* 0x000fe20000400000 */
[----:B------:R-:W-:Y:S01]  /*78a0*/  F2FP.BF16.F32.PACK_AB R28, RZ, R28 ;  /* 0x0000001cff1c723e */ /* 0x000fe200000010ff */
[----:B------:R-:W-:Y:S01]  /*78b0*/  @P2 STG.E.U16 desc[UR36][R6.64], R26 ;  /* 0x0000001a06002986 */ /* 0x000fe2000c101524 */
[----:B------:R-:W-:Y:S01]  /*78c0*/  F2FP.BF16.F32.PACK_AB R29, RZ, R29 ;  /* 0x0000001dff1d723e */ /* 0x000fe200000010ff */
[-C--:B------:R-:W-:Y:S01]  /*78d0*/  FMUL R38, R38, R155.reuse ;  /* 0x0000009b26267220 */ /* 0x080fe20000400000 */
[C---:B------:R-:W-:Y:S01]  /*78e0*/  ISETP.GT.AND P2, PT, R0.reuse, 0x8, P1 ;  /* 0x000000080000780c */ /* 0x040fe20000f44270 */
[----:B------:R-:W-:Y:S01]  /*78f0*/  @P4 STG.E.U16 desc[UR36][R6.64+0x2], R27 ;  /* 0x0000021b06004986 */ /* 0x000fe2000c101524 */
[----:B------:R-:W-:Y:S01]  /*7900*/  ISETP.GT.AND P1, PT, R3, 0x10, PT ;  /* 0x000000100300780c */ /* 0x000fe20003f24270 */
[-C--:B------:R-:W-:Y:S01]  /*7910*/  FMUL R39, R39, R155.reuse ;  /* 0x0000009b27277220 */ /* 0x080fe20000400000 */
[----:B------:R-:W-:Y:S01]  /*7920*/  F2FP.BF16.F32.PACK_AB R30, RZ, R30 ;  /* 0x0000001eff1e723e */ /* 0x000fe200000010ff */
[----:B------:R-:W-:Y:S01]  /*7930*/  @P5 STG.E.U16 desc[UR36][R4.64+0x10], R28 ;  /* 0x0000101c04005986 */ /* 0x000fe2000c101524 */
[----:B------:R-:W-:Y:S01]  /*7940*/  ISETP.GT.AND P4, PT, R0, RZ, P1 ;  /* 0x000000ff0000720c */ /* 0x000fe20000f84270 */
[----:B------:R-:W-:Y:S01]  /*7950*/  FMUL R40, R40, R155 ;  /* 0x0000009b28287220 */ /* 0x000fe20000400000 */
[----:B------:R-:W-:Y:S01]  /*7960*/  F2FP.BF16.F32.PACK_AB R31, RZ, R31 ;  /* 0x0000001fff1f723e */ /* 0x000fe200000010ff */
[----:B------:R-:W-:Y:S01]  /*7970*/  @P3 STG.E.U16 desc[UR36][R4.64+0x12], R29 ;  /* 0x0000121d04003986 */ /* 0x000fe2000c101524 */
[----:B------:R-:W-:Y:S01]  /*7980*/  ISETP.GT.AND P3, PT, R0, 0x8, P0 ;  /* 0x000000080000780c */ /* 0x000fe20000764270 */
[-C--:B------:R-:W-:Y:S01]  /*7990*/  FMUL R41, R41, R155.reuse ;  /* 0x0000009b29297220 */ /* 0x080fe20000400000 */
[----:B------:R-:W-:Y:S01]  /*79a0*/  ISETP.GT.AND P0, PT, R3, 0x11, PT ;  /* 0x000000110300780c */ /* 0x000fe20003f04270 */
[----:B------:R-:W-:Y:S01]  /*79b0*/  @P2 STG.E.U16 desc[UR36][R6.64+0x10], R30 ;  /* 0x0000101e06002986 */ /* 0x000fe2000c101524 */
[----:B------:R-:W-:Y:S01]  /*79c0*/  F2FP.BF16.F32.PACK_AB R32, RZ, R32 ;  /* 0x00000020ff20723e */ /* 0x000fe200000010ff */
[-C--:B------:R-:W-:Y:S01]  /*79d0*/  FMUL R42, R42, R155.reuse ;  /* 0x0000009b2a2a7220 */ /* 0x080fe20000400000 */
[C---:B------:R-:W-:Y:S01]  /*79e0*/  ISETP.GT.AND P5, PT, R0.reuse, RZ, P0 ;  /* 0x000000ff0000720c */ /* 0x040fe200007a4270 */
[-C--:B------:R-:W-:Y:S01]  /*79f0*/  FMUL R43, R43, R155.reuse ;  /* 0x0000009b2b2b7220 */ /* 0x080fe20000400000 */
[----:B------:R-:W-:Y:S01]  /*7a00*/  ISETP.GT.AND P2, PT, R0, 0x8, P1 ;  /* 0x000000080000780c */ /* 0x000fe20000f44270 */
[-C--:B------:R-:W-:Y:S01]  /*7a10*/  FMUL R44, R44, R155.reuse ;  /* 0x0000009b2c2c7220 */ /* 0x080fe20000400000 */
[----:B------:R-:W-:Y:S01]  /*7a20*/  ISETP.GT.AND P1, PT, R3, 0x18, PT ;  /* 0x000000180300780c */ /* 0x000fe20003f24270 */
[----:B------:R-:W-:Y:S01]  /*7a30*/  FMUL R45, R45, R155 ;  /* 0x0000009b2d2d7220 */ /* 0x000fe20000400000 */
[----:B------:R-:W-:Y:S01]  /*7a40*/  F2FP.BF16.F32.PACK_AB R33, RZ, R33 ;  /* 0x00000021ff21723e */ /* 0x000fe200000010ff */
[----:B------:R-:W-:Y:S01]  /*7a50*/  @P3 STG.E.U16 desc[UR36][R6.64+0x12], R31 ;  /* 0x0000121f06003986 */ /* 0x000fe2000c101524 */
[----:B------:R-:W-:Y:S01]  /*7a60*/  ISETP.GT.AND P3, PT, R0, 0x8, P0 ;  /* 0x000000080000780c */ /* 0x000fe20000764270 */
[-C--:B------:R-:W-:Y:S01]  /*7a70*/  FMUL R46, R46, R155.reuse ;  /* 0x0000009b2e2e7220 */ /* 0x080fe20000400000 */
[----:B------:R-:W-:Y:S01]  /*7a80*/  ISETP.GT.AND P0, PT, R3, 0x19, PT ;  /* 0x000000190300780c */ /* 0x000fe20003f04270 */
[----:B------:R-:W-:Y:S01]  /*7a90*/  @P4 STG.E.U16 desc[UR36][R4.64+0x20], R32 ;  /* 0x0000202004004986 */ /* 0x000fe2000c101524 */
[C---:B------:R-:W-:Y:S01]  /*7aa0*/  ISETP.GT.AND P4, PT, R0.reuse, RZ, P1 ;  /* 0x000000ff0000720c */ /* 0x040fe20000f84270 */
[-C--:B------:R-:W-:Y:S01]  /*7ab0*/  FMUL R47, R47, R155.reuse ;  /* 0x0000009b2f2f7220 */ /* 0x080fe20000400000 */
[----:B------:R-:W-:Y:S01]  /*7ac0*/  F2FP.BF16.F32.PACK_AB R34, RZ, R34 ;  /* 0x00000022ff22723e */ /* 0x000fe200000010ff */
[----:B------:R-:W-:Y:S01]  /*7ad0*/  @P5 STG.E.U16 desc[UR36][R4.64+0x22], R33 ;  /* 0x0000222104005986 */ /* 0x000fe2000c101524 */
[----:B------:R-:W-:Y:S01]  /*7ae0*/  ISETP.GT.AND P5, PT, R0, RZ, P0 ;  /* 0x000000ff0000720c */ /* 0x000fe200007a4270 */
[----:B------:R-:W-:Y:S01]  /*7af0*/  FMUL R48, R48, R155 ;  /* 0x0000009b30307220 */ /* 0x000fe20000400000 */
[----:B------:R-:W-:Y:S01]  /*7b00*/  F2FP.BF16.F32.PACK_AB R35, RZ, R35 ;  /* 0x00000023ff23723e */ /* 0x000fe200000010ff */
[----:B------:R-:W-:Y:S01]  /*7b10*/  @P2 STG.E.U16 desc[UR36][R6.64+0x20], R34 ;  /* 0x0000202206002986 */ /* 0x000fe2000c101524 */
[----:B------:R-:W-:Y:S01]  /*7b20*/  F2FP.BF16.F32.PACK_AB R36, RZ, R36 ;  /* 0x00000024ff24723e */ /* 0x000fe200000010ff */
[-C--:B------:R-:W-:Y:S01]  /*7b30*/  FMUL R49, R49, R155.reuse ;  /* 0x0000009b31317220 */ /* 0x080fe20000400000 */
[----:B------:R-:W-:Y:S01]  /*7b40*/  ISETP.GT.AND P2, PT, R0, 0x8, P1 ;  /* 0x000000080000780c */ /* 0x000fe20000f44270 */
[----:B------:R-:W-:Y:S01]  /*7b50*/  @P3 STG.E.U16 desc[UR36][R6.64+0x22], R35 ;  /* 0x0000222306003986 */ /* 0x000fe2000c101524 */
[----:B------:R-:W-:Y:S01]  /*7b60*/  ISETP.GT.AND P1, PT, R3, 0x20, PT ;  /* 0x000000200300780c */ /* 0x000fe20003f24270 */
[----:B------:R-:W-:Y:S01]  /*7b70*/  FMUL R50, R50, R155 ;  /* 0x0000009b32327220 */ /* 0x000fe20000400000 */
[----:B------:R-:W-:Y:S01]  /*7b80*/  F2FP.BF16.F32.PACK_AB R37, RZ, R37 ;  /* 0x00000025ff25723e */ /* 0x000fe200000010ff */
[----:B------:R-:W-:Y:S01]  /*7b90*/  @P4 STG.E.U16 desc[UR36][R4.64+0x30], R36 ;  /* 0x0000302404004986 */ /* 0x000fe2000c101524 */
[C---:B------:R-:W-:Y:S01]  /*7ba0*/  ISETP.GT.AND P3, PT, R0.reuse, 0x8, P0 ;  /* 0x000000080000780c */ /* 0x040fe20000764270 */
[-C--:B------:R-:W-:Y:S01]  /*7bb0*/  FMUL R51, R51, R155.reuse ;  /* 0x0000009b33337220 */ /* 0x080fe20000400000 */
[----:B------:R-:W-:Y:S01]  /*7bc0*/  ISETP.GT.AND P0, PT, R3, 0x21, PT ;  /* 0x000000210300780c */ /* 0x000fe20003f04270 */
[----:B------:R-:W-:Y:S01]  /*7bd0*/  @P5 STG.E.U16 desc[UR36][R4.64+0x32], R37 ;  /* 0x0000322504005986 */ /* 0x000fe2000c101524 */
[----:B------:R-:W-:Y:S01]  /*7be0*/  ISETP.GT.AND P4, PT, R0, RZ, P1 ;  /* 0x000000ff0000720c */ /* 0x000fe20000f84270 */
[-C--:B------:R-:W-:Y:S01]  /*7bf0*/  FMUL R52, R52, R155.reuse ;  /* 0x0000009b34347220 */ /* 0x080fe20000400000 */
[----:B------:R-:W-:Y:S01]  /*7c00*/  F2FP.BF16.F32.PACK_AB R38, RZ, R38 ;  /* 0x00000026ff26723e */ /* 0x000fe200000010ff */
[-C--:B------:R-:W-:Y:S01]  /*7c10*/  FMUL R53, R53, R155.reuse ;  /* 0x0000009b35357220 */ /* 0x080fe20000400000 */
        /* <DEDUP_REMOVED lines=325> */
[----:B------:R-:W-:Y:S01]  /*9070*/  FMUL R151, R151, R155 ;  /* 0x0000009b97977220 */ /* 0x000fe20000400000 */
[----:B------:R-:W-:Y:S01]  /*9080*/  ISETP.GT.AND P2, PT, R0, 0x8, P1 ;  /* 0x000000080000780c */ /* 0x000fe20000f44270 */
[----:B------:R-:W-:Y:S01]  /*9090*/  @P3 STG.E.U16 desc[UR36][R6.64+0x132], R103 ;  /* 0x0001326706003986 */ /* 0x000fe2000c101524 */
[----:B------:R-:W-:-:S02]  /*90a0*/  ISETP.GT.AND P1, PT, R3, 0xa8, PT ;  /* 0x000000a80300780c */ /* 0x000fc40003f24270 */
[----:B------:R-:W-:Y:S01]  /*90b0*/  F2FP.BF16.F32.PACK_AB R105, RZ, R105 ;  /* 0x00000069ff69723e */ /* 0x000fe200000010ff */
[----:B------:R-:W-:Y:S01]  /*90c0*/  @P4 STG.E.U16 desc[UR36][R4.64+0x140], R104 ;  /* 0x0001406804004986 */ /* 0x000fe2000c101524 */
[C---:B------:R-:W-:Y:S02]  /*90d0*/  ISETP.GT.AND P3, PT, R0.reuse, 0x8, P0 ;  /* 0x000000080000780c */ /* 0x040fe40000764270 */
[----:B------:R-:W-:Y:S01]  /*90e0*/  ISETP.GT.AND P0, PT, R3, 0xa9, PT ;  /* 0x000000a90300780c */ /* 0x000fe20003f04270 */
[----:B------:R-:W-:Y:S01]  /*90f0*/  @P5 STG.E.U16 desc[UR36][R4.64+0x142], R105 ;  /* 0x0001426904005986 */ /* 0x000fe2000c101524 */
[C---:B------:R-:W-:Y:S02]  /*9100*/  ISETP.GT.AND P4, PT, R0.reuse, RZ, P1 ;  /* 0x000000ff0000720c */ /* 0x040fe40000f84270 */
[----:B------:R-:W-:Y:S02]  /*9110*/  F2FP.BF16.F32.PACK_AB R106, RZ, R106 ;  /* 0x0000006aff6a723e */ /* 0x000fe400000010ff */
[----:B------:R-:W-:-:S02]  /*9120*/  ISETP.GT.AND P5, PT, R0, RZ, P0 ;  /* 0x000000ff0000720c */ /* 0x000fc400007a4270 */
[----:B------:R-:W-:Y:S01]  /*9130*/  F2FP.BF16.F32.PACK_AB R107, RZ, R107 ;  /* 0x0000006bff6b723e */ /* 0x000fe200000010ff */
[----:B------:R-:W-:Y:S01]  /*9140*/  @P2 STG.E.U16 desc[UR36][R6.64+0x140], R106 ;  /* 0x0001406a06002986 */ /* 0x000fe2000c101524 */
[----:B------:R-:W-:Y:S02]  /*9150*/  F2FP.BF16.F32.PACK_AB R108, RZ, R108 ;  /* 0x0000006cff6c723e */ /* 0x000fe400000010ff */
[C---:B------:R-:W-:Y:S01]  /*9160*/  ISETP.GT.AND P2, PT, R0.reuse, 0x8, P1 ;  /* 0x000000080000780c */ /* 0x040fe20000f44270 */
[----:B------:R-:W-:Y:S01]  /*9170*/  @P3 STG.E.U16 desc[UR36][R6.64+0x142], R107 ;  /* 0x0001426b06003986 */ /* 0x000fe2000c101524 */
[----:B------:R-:W-:Y:S02]  /*9180*/  ISETP.GT.AND P1, PT, R3, 0xb0, PT ;  /* 0x000000b00300780c */ /* 0x000fe40003f24270 */
[----:B------:R-:W-:Y:S01]  /*9190*/  F2FP.BF16.F32.PACK_AB R109, RZ, R109 ;  /* 0x0000006dff6d723e */ /* 0x000fe200000010ff */
[----:B------:R-:W-:Y:S01]  /*91a0*/  @P4 STG.E.U16 desc[UR36][R4.64+0x150], R108 ;  /* 0x0001506c04004986 */ /* 0x000fe2000c101524 */
[----:B------:R-:W-:-:S02]  /*91b0*/  ISETP.GT.AND P3, PT, R0, 0x8, P0 ;  /* 0x000000080000780c */ /* 0x000fc40000764270 */
[----:B------:R-:W-:Y:S01]  /*91c0*/  ISETP.GT.AND P0, PT, R3, 0xb1, PT ;  /* 0x000000b10300780c */ /* 0x000fe20003f04270 */
[----:B------:R-:W-:Y:S01]  /*91d0*/  @P5 STG.E.U16 desc[UR36][R4.64+0x152], R109 ;  /* 0x0001526d04005986 */ /* 0x000fe2000c101524 */
[C---:B------:R-:W-:Y:S02]  /*91e0*/  ISETP.GT.AND P4, PT, R0.reuse, RZ, P1 ;  /* 0x000000ff0000720c */ /* 0x040fe40000f84270 */
[----:B------:R-:W-:Y:S02]  /*91f0*/  F2FP.BF16.F32.PACK_AB R110, RZ, R110 ;  /* 0x0000006eff6e723e */ /* 0x000fe400000010ff */
[----:B------:R-:W-:Y:S02]  /*9200*/  ISETP.GT.AND P5, PT, R0, RZ, P0 ;  /* 0x000000ff0000720c */ /* 0x000fe400007a4270 */
[----:B------:R-:W-:Y:S01]  /*9210*/  F2FP.BF16.F32.PACK_AB R111, RZ, R111 ;  /* 0x0000006fff6f723e */ /* 0x000fe200000010ff */
[----:B------:R-:W-:Y:S01]  /*9220*/  @P2 STG.E.U16 desc[UR36][R6.64+0x150], R110 ;  /* 0x0001506e06002986 */ /* 0x000fe2000c101524 */
[----:B------:R-:W-:-:S02]  /*9230*/  F2FP.BF16.F32.PACK_AB R112, RZ, R112 ;  /* 0x00000070ff70723e */ /* 0x000fc400000010ff */
[C---:B------:R-:W-:Y:S01]  /*9240*/  ISETP.GT.AND P2, PT, R0.reuse, 0x8, P1 ;  /* 0x000000080000780c */ /* 0x040fe20000f44270 */
[----:B------:R-:W-:Y:S01]  /*9250*/  @P3 STG.E.U16 desc[UR36][R6.64+0x152], R111 ;  /* 0x0001526f06003986 */ /* 0x000fe2000c101524 */
[C---:B------:R-:W-:Y:S02]  /*9260*/  ISETP.GT.AND P1, PT, R3.reuse, 0xb8, PT ;  /* 0x000000b80300780c */ /* 0x040fe40003f24270 */
[----:B------:R-:W-:Y:S01]  /*9270*/  F2FP.BF16.F32.PACK_AB R113, RZ, R113 ;  /* 0x00000071ff71723e */ /* 0x000fe200000010ff */
[----:B------:R-:W-:Y:S01]  /*9280*/  @P4 STG.E.U16 desc[UR36][R4.64+0x160], R112 ;  /* 0x0001607004004986 */ /* 0x000fe2000c101524 */
[C---:B------:R-:W-:Y:S02]  /*9290*/  ISETP.GT.AND P3, PT, R0.reuse, 0x8, P0 ;  /* 0x000000080000780c */ /* 0x040fe40000764270 */
[----:B------:R-:W-:Y:S01]  /*92a0*/  ISETP.GT.AND P0, PT, R3, 0xb9, PT ;  /* 0x000000b90300780c */ /* 0x000fe20003f04270 */
[----:B------:R-:W-:Y:S01]  /*92b0*/  @P5 STG.E.U16 desc[UR36][R4.64+0x162], R113 ;  /* 0x0001627104005986 */ /* 0x000fe2000c101524 */
[----:B------:R-:W-:-:S02]  /*92c0*/  ISETP.GT.AND P4, PT, R0, RZ, P1 ;  /* 0x000000ff0000720c */ /* 0x000fc40000f84270 */
[----:B------:R-:W-:Y:S02]  /*92d0*/  F2FP.BF16.F32.PACK_AB R114, RZ, R114 ;  /* 0x00000072ff72723e */ /* 0x000fe400000010ff */
[C---:B------:R-:W-:Y:S02]  /*92e0*/  ISETP.GT.AND P5, PT, R0.reuse, RZ, P0 ;  /* 0x000000ff0000720c */ /* 0x040fe400007a4270 */
[----:B------:R-:W-:Y:S01]  /*92f0*/  F2FP.BF16.F32.PACK_AB R115, RZ, R115 ;  /* 0x00000073ff73723e */ /* 0x000fe200000010ff */
[----:B------:R-:W-:Y:S01]  /*9300*/  @P2 STG.E.U16 desc[UR36][R6.64+0x160], R114 ;  /* 0x0001607206002986 */ /* 0x000fe2000c101524 */
[----:B------:R-:W-:Y:S02]  /*9310*/  F2FP.BF16.F32.PACK_AB R116, RZ, R116 ;  /* 0x00000074ff74723e */ /* 0x000fe400000010ff */
        /* <DEDUP_REMOVED lines=65> */
[----:B------:R-:W-:Y:S02]  /*9730*/  ISETP.GT.AND P5, PT, R0, RZ, P0 ;  /* 0x000000ff0000720c */ /* 0x000fe400007a4270 */
[----:B------:R-:W-:Y:S02]  /*9740*/  F2FP.BF16.F32.PACK_AB R134, RZ, R134 ;  /* 0x00000086ff86723e */ /* 0x000fe400000010ff */
[----:B------:R-:W-:Y:S02]  /*9750*/  F2FP.BF16.F32.PACK_AB R135, RZ, R135 ;  /* 0x00000087ff87723e */ /* 0x000fe400000010ff */
[----:B------:R-:W-:Y:S01]  /*9760*/  F2FP.BF16.F32.PACK_AB R136, RZ, R136 ;  /* 0x00000088ff88723e */ /* 0x000fe200000010ff */
[----:B------:R-:W-:Y:S01]  /*9770*/  @P2 STG.E.U16 desc[UR36][R6.64+0x1b0], R134 ;  /* 0x0001b08606002986 */ /* 0x000fe2000c101524 */
[----:B------:R-:W-:-:S02]  /*9780*/  F2FP.BF16.F32.PACK_AB R137, RZ, R137 ;  /* 0x00000089ff89723e */ /* 0x000fc400000010ff */
[C---:B------:R-:W-:Y:S01]  /*9790*/  ISETP.GT.AND P1, PT, R0.reuse, 0x8, P1 ;  /* 0x000000080000780c */ /* 0x040fe20000f24270 */
[----:B------:R-:W-:Y:S01]  /*97a0*/  @P3 STG.E.U16 desc[UR36][R6.64+0x1b2], R135 ;  /* 0x0001b28706003986 */ /* 0x000fe2000c101524 */
[C---:B------:R-:W-:Y:S02]  /*97b0*/  ISETP.GT.AND P2, PT, R0.reuse, 0x8, P0 ;  /* 0x000000080000780c */ /* 0x040fe40000744270 */
[C---:B------:R-:W-:Y:S01]  /*97c0*/  ISETP.GT.AND P0, PT, R3.reuse, 0xe9, PT ;  /* 0x000000e90300780c */ /* 0x040fe20003f04270 */
[----:B------:R-:W-:Y:S01]  /*97d0*/  @P4 STG.E.U16 desc[UR36][R4.64+0x1c0], R136 ;  /* 0x0001c08804004986 */ /* 0x000fe2000c101524 */
[----:B------:R-:W-:Y:S02]  /*97e0*/  ISETP.GT.AND P4, PT, R3, 0xe8, PT ;  /* 0x000000e80300780c */ /* 0x000fe40003f84270 */
[----:B------:R-:W-:Y:S01]  /*97f0*/  F2FP.BF16.F32.PACK_AB R138, RZ, R138 ;  /* 0x0000008aff8a723e */ /* 0x000fe200000010ff */
[----:B------:R-:W-:Y:S01]  /*9800*/  @P5 STG.E.U16 desc[UR36][R4.64+0x1c2], R137 ;  /* 0x0001c28904005986 */ /* 0x000fe2000c101524 */
[----:B------:R-:W-:-:S02]  /*9810*/  ISETP.GT.AND P5, PT, R0, RZ, P4 ;  /* 0x000000ff0000720c */ /* 0x000fc400027a4270 */
[----:B------:R-:W-:Y:S01]  /*9820*/  F2FP.BF16.F32.PACK_AB R139, RZ, R139 ;  /* 0x0000008bff8b723e */ /* 0x000fe200000010ff */
[----:B------:R-:W-:Y:S01]  /*9830*/  @P1 STG.E.U16 desc[UR36][R6.64+0x1c0], R138 ;  /* 0x0001c08a06001986 */ /* 0x000fe2000c101524 */
[----:B------:R-:W-:Y:S02]  /*9840*/  F2FP.BF16.F32.PACK_AB R140, RZ, R140 ;  /* 0x0000008cff8c723e */ /* 0x000fe400000010ff */
[C---:B------:R-:W-:Y:S01]  /*9850*/  ISETP.GT.AND P3, PT, R0.reuse, RZ, P0 ;  /* 0x000000ff0000720c */ /* 0x040fe20000764270 */
[----:B------:R-:W-:Y:S01]  /*9860*/  @P2 STG.E.U16 desc[UR36][R6.64+0x1c2], R139 ;  /* 0x0001c28b06002986 */ /* 0x000fe2000c101524 */
[C---:B------:R-:W-:Y:S02]  /*9870*/  ISETP.GT.AND P4, PT, R0.reuse, 0x8, P4 ;  /* 0x000000080000780c */ /* 0x040fe40002784270 */
[----:B------:R-:W-:Y:S02]  /*9880*/  F2FP.BF16.F32.PACK_AB R141, RZ, R141 ;  /* 0x0000008dff8d723e */ /* 0x000fe400000010ff */
[----:B------:R-:W-:Y:S01]  /*9890*/  F2FP.BF16.F32.PACK_AB R142, RZ, R142 ;  /* 0x0000008eff8e723e */ /* 0x000fe200000010ff */
[----:B------:R-:W-:Y:S01]  /*98a0*/  @P5 STG.E.U16 desc[UR36][R4.64+0x1d0], R140 ;  /* 0x0001d08c04005986 */ /* 0x000fe2000c101524 */
[----:B------:R-:W-:-:S02]  /*98b0*/  ISETP.GT.AND P5, PT, R0, 0x8, P0 ;  /* 0x000000080000780c */ /* 0x000fc400007a4270 */
[----:B------:R-:W-:Y:S02]  /*98c0*/  F2FP.BF16.F32.PACK_AB R143, RZ, R143 ;  /* 0x0000008fff8f723e */ /* 0x000fe400000010ff */
[C---:B------:R-:W-:Y:S01]  /*98d0*/  ISETP.GT.AND P0, PT, R3.reuse, 0xf1, PT ;  /* 0x000000f10300780c */ /* 0x040fe20003f04270 */
[----:B------:R-:W-:Y:S01]  /*98e0*/  @P3 STG.E.U16 desc[UR36][R4.64+0x1d2], R141 ;  /* 0x0001d28d04003986 */ /* 0x000fe2000c101524 */
[----:B------:R-:W-:Y:S02]  /*98f0*/  ISETP.GT.AND P3, PT, R3, 0xf0, PT ;  /* 0x000000f00300780c */ /* 0x000fe40003f64270 */
[----:B------:R-:W-:Y:S01]  /*9900*/  F2FP.BF16.F32.PACK_AB R144, RZ, R144 ;  /* 0x00000090ff90723e */ /* 0x000fe200000010ff */
[----:B------:R-:W-:Y:S01]  /*9910*/  @P4 STG.E.U16 desc[UR36][R6.64+0x1d0], R142 ;  /* 0x0001d08e06004986 */ /* 0x000fe2000c101524 */
[C---:B------:R-:W-:Y:S02]  /*9920*/  ISETP.GT.AND P4, PT, R0.reuse, RZ, P3 ;  /* 0x000000ff0000720c */ /* 0x040fe40001f84270 */
[----:B------:R-:W-:Y:S01]  /*9930*/  F2FP.BF16.F32.PACK_AB R145, RZ, R145 ;  /* 0x00000091ff91723e */ /* 0x000fe200000010ff */
[----:B------:R-:W-:Y:S01]  /*9940*/  @P5 STG.E.U16 desc[UR36][R6.64+0x1d2], R143 ;  /* 0x0001d28f06005986 */ /* 0x000fe2000c101524 */
[----:B------:R-:W-:-:S02]  /*9950*/  ISETP.GT.AND P5, PT, R0, RZ, P0 ;  /* 0x000000ff0000720c */ /* 0x000fc400007a4270 */
[C---:B------:R-:W-:Y:S02]  /*9960*/  ISETP.GT.AND P2, PT, R3.reuse, 0xf8, PT ;  /* 0x000000f80300780c */ /* 0x040fe40003f44270 */
[----:B------:R-:W-:Y:S02]  /*9970*/  ISETP.GT.AND P1, PT, R3, 0xf9, PT ;  /* 0x000000f90300780c */ /* 0x000fe40003f24270 */
[C---:B------:R-:W-:Y:S02]  /*9980*/  ISETP.GT.AND P3, PT, R0.reuse, 0x8, P3 ;  /* 0x000000080000780c */ /* 0x040fe40001f64270 */
[C---:B------:R-:W-:Y:S01]  /*9990*/  ISETP.GT.AND P0, PT, R0.reuse, 0x8, P0 ;  /* 0x000000080000780c */ /* 0x040fe20000704270 */
[----:B------:R-:W-:Y:S01]  /*99a0*/  @P4 STG.E.U16 desc[UR36][R4.64+0x1e0], R144 ;  /* 0x0001e09004004986 */ /* 0x000fe2000c101524 */
[C---:B------:R-:W-:Y:S02]  /*99b0*/  ISETP.GT.AND P4, PT, R0.reuse, RZ, P1 ;  /* 0x000000ff0000720c */ /* 0x040fe40000f84270 */
[----:B------:R-:W-:Y:S01]  /*99c0*/  F2FP.BF16.F32.PACK_AB R146, RZ, R146 ;  /* 0x00000092ff92723e */ /* 0x000fe200000010ff */
[----:B------:R-:W-:Y:S01]  /*99d0*/  @P5 STG.E.U16 desc[UR36][R4.64+0x1e2], R145 ;  /* 0x0001e29104005986 */ /* 0x000fe2000c101524 */
[----:B------:R-:W-:-:S02]  /*99e0*/  ISETP.GT.AND P5, PT, R0, RZ, P2 ;  /* 0x000000ff0000720c */ /* 0x000fc400017a4270 */
[C---:B------:R-:W-:Y:S02]  /*99f0*/  ISETP.GT.AND P2, PT, R0.reuse, 0x8, P2 ;  /* 0x000000080000780c */ /* 0x040fe40001744270 */
[----:B------:R-:W-:Y:S01]  /*9a00*/  F2FP.BF16.F32.PACK_AB R147, RZ, R147 ;  /* 0x00000093ff93723e */ /* 0x000fe200000010ff */
[----:B------:R-:W-:Y:S01]  /*9a10*/  @P3 STG.E.U16 desc[UR36][R6.64+0x1e0], R146 ;  /* 0x0001e09206003986 */ /* 0x000fe2000c101524 */
[----:B------:R-:W-:Y:S02]  /*9a20*/  ISETP.GT.AND P1, PT, R0, 0x8, P1 ;  /* 0x000000080000780c */ /* 0x000fe40000f24270 */
[----:B------:R-:W-:Y:S01]  /*9a30*/  F2FP.BF16.F32.PACK_AB R148, RZ, R148 ;  /* 0x00000094ff94723e */ /* 0x000fe200000010ff */
[----:B------:R-:W-:Y:S01]  /*9a40*/  @P0 STG.E.U16 desc[UR36][R6.64+0x1e2], R147 ;  /* 0x0001e29306000986 */ /* 0x000fe2000c101524 */
[----:B------:R-:W-:Y:S02]  /*9a50*/  F2FP.BF16.F32.PACK_AB R149, RZ, R149 ;  /* 0x00000095ff95723e */ /* 0x000fe400000010ff */
[----:B------:R-:W-:Y:S01]  /*9a60*/  F2FP.BF16.F32.PACK_AB R150, RZ, R150 ;  /* 0x00000096ff96723e */ /* 0x000fe200000010ff */
[----:B------:R-:W-:Y:S01]  /*9a70*/  @P5 STG.E.U16 desc[UR36][R4.64+0x1f0], R148 ;  /* 0x0001f09404005986 */ /* 0x000fe2000c101524 */
[----:B------:R-:W-:-:S03]  /*9a80*/  F2FP.BF16.F32.PACK_AB R151, RZ, R151 ;  /* 0x00000097ff97723e */ /* 0x000fc600000010ff */
[----:B------:R0:W-:Y:S02]  /*9a90*/  @P4 STG.E.U16 desc[UR36][R4.64+0x1f2], R149 ;  /* 0x0001f29504004986 */ /* 0x0001e4000c101524 */
[----:B0-----:R-:W-:Y:S02]  /*9aa0*/  @P2 IMAD.MOV.U32 R4, RZ, RZ, R6 ;  /* 0x000000ffff042224 */ /* 0x001fe400078e0006 */
[----:B------:R-:W-:-:S05]  /*9ab0*/  @P2 IMAD.MOV.U32 R5, RZ, RZ, R7 ;  /* 0x000000ffff052224 */ /* 0x000fca00078e0007 */
[----:B------:R0:W-:Y:S04]  /*9ac0*/  @P2 STG.E.U16 desc[UR36][R4.64+0x1f0], R150 ;  /* 0x0001f09604002986 */ /* 0x0001e8000c101524 */
[----:B------:R0:W-:Y:S02]  /*9ad0*/  @P1 STG.E.U16 desc[UR36][R6.64+0x1f2], R151 ;  /* 0x0001f29706001986 */ /* 0x0001e4000c101524 */
.L_x_289:
[----:B------:R-:W-:Y:S05]  /*9ae0*/  BSYNC B0 ;  /* 0x0000000000007941 */ /* 0x000fea0003800000 */
.L_x_35:
[----:B------:R-:W-:Y:S01]  /*9af0*/  ULDC UR4, c[0x0][0xc] ;  /* 0x0000030000047ab9 */ /* 0x000fe20000000800 */
[----:B------:R-:W-:Y:S01]  /*9b00*/  ULDC UR5, c[0x0][0x10] ;  /* 0x0000040000057ab9 */ /* 0x000fe20000000800 */
[----:B0-----:R-:W0:Y:S01]  /*9b10*/  LDC R3, c[0x0][0x14] ;  /* 0x00000500ff037b82 */ /* 0x001e220000000800 */
[----:B------:R-:W-:Y:S01]  /*9b20*/  UIMAD.WIDE.U32 UR4, UR4, UR5, URZ ;  /* 0x00000005040472a5 */ /* 0x000fe2000f8e003f */
[----:B------:R-:W-:Y:S01]  /*9b30*/  PRMT R0, RZ, 0x7610, R0 ;  /* 0x00007610ff007816 */ /* 0x000fe20000000000 */
[----:B------:R-:W-:Y:S02]  /*9b40*/  IMAD.MOV.U32 R153, RZ, RZ, -0x1 ;  /* 0xffffffffff997424 */ /* 0x000fe400078e00ff */
[----:B------:R-:W-:Y:S02]  /*9b50*/  IMAD.MOV.U32 R23, RZ, RZ, -0x1 ;  /* 0xffffffffff177424 */ /* 0x000fe400078e00ff */
[----:B0-----:R-:W-:-:S04]  /*9b60*/  IMAD.WIDE.U32 R16, R3, UR4, R16 ;  /* 0x0000000403107c25 */ /* 0x001fc8000f8e0010 */
[----:B------:R-:W-:Y:S01]  /*9b70*/  IMAD R3, R3, UR5, RZ ;  /* 0x0000000503037c24 */ /* 0x000fe2000f8e02ff */
[----:B------:R-:W-:Y:S02]  /*9b80*/  ULDC.64 UR4, c[0x0][0x650] ;  /* 0x0001940000047ab9 */ /* 0x000fe40000000a00 */
[----:B------:R-:W-:Y:S01]  /*9b90*/  ISETP.GE.U32.AND P0, PT, R16, UR4, PT ;  /* 0x0000000410007c0c */ /* 0x000fe2000bf06070 */
[----:B------:R-:W-:-:S05]  /*9ba0*/  IMAD.IADD R17, R17, 0x1, R3 ;  /* 0x0000000111117824 */ /* 0x000fca00078e0203 */
[----:B------:R-:W-:-:S13]  /*9bb0*/  ISETP.GE.U32.AND.EX P0, PT, R17, UR5, PT, P0 ;  /* 0x0000000511007c0c */ /* 0x000fda000bf06100 */
[----:B------:R-:W-:Y:S05]  /*9bc0*/  @P0 BRA `(.L_x_290) ;  /* 0x0000000400640947 */ /* 0x000fea0003800000 */
[----:B------:R-:W0:Y:S01]  /*9bd0*/  S2R R12, SR_CTAID.X ;  /* 0x00000000000c7919 */ /* 0x000e220000002500 */
[----:B------:R-:W0:Y:S01]  /*9be0*/  LDC.64 R10, c[0x0][0x628] ;  /* 0x00018a00ff0a7b82 */ /* 0x000e220000000a00 */
[----:B------:R-:W-:Y:S01]  /*9bf0*/  ULDC UR4, c[0x0][0x150] ;  /* 0x0000540000047ab9 */ /* 0x000fe20000000800 */
[----:B-1234-:R-:W-:Y:S01]  /*9c00*/  IMAD.MOV.U32 R8, RZ, RZ, R16 ;  /* 0x000000ffff087224 */ /* 0x01efe200078e0010 */
[----:B-----5:R-:W1:Y:S01]  /*9c10*/  S2R R24, SR_CTAID.Y ;  /* 0x0000000000187919 */ /* 0x020e620000002600 */
[----:B------:R-:W-:-:S04]  /*9c20*/  IMAD.MOV.U32 R9, RZ, RZ, R17 ;  /* 0x000000ffff097224 */ /* 0x000fc800078e0011 */
[----:B------:R-:W2:Y:S08]  /*9c30*/  LDC R21, c[0x0][0x144] ;  /* 0x00005100ff157b82 */ /* 0x000eb00000000800 */
[----:B------:R-:W3:Y:S08]  /*9c40*/  LDC R0, c[0x0][0x630] ;  /* 0x00018c00ff007b82 */ /* 0x000ef00000000800 */
[----:B------:R-:W4:Y:S01]  /*9c50*/  LDC.64 R14, c[0x0][0x620] ;  /* 0x00018800ff0e7b82 */ /* 0x000f220000000a00 */
[----:B0-----:R-:W-:-:S04]  /*9c60*/  ISETP.NE.U32.AND P0, PT, R10, RZ, PT ;  /* 0x000000ff0a00720c */ /* 0x001fc80003f05070 */
[----:B------:R-:W-:Y:S02]  /*9c70*/  ISETP.NE.AND.EX P0, PT, R11, RZ, PT, P0 ;  /* 0x000000ff0b00720c */ /* 0x000fe40003f05300 */
[----:B------:R-:W-:-:S05]  /*9c80*/  I2FP.F32.U32 R3, R12 ;  /* 0x0000000c00037245 */ /* 0x000fca0000201000 */
[----:B------:R-:W-:-:S04]  /*9c90*/  FMUL R3, R3, UR4 ;  /* 0x0000000403037c20 */ /* 0x000fc80008400000 */
[----:B------:R0:W0:Y:S02]  /*9ca0*/  F2I.U32.TRUNC.NTZ R20, R3 ;  /* 0x0000000300147305 */ /* 0x000024000020f000 */
[----:B-123--:R-:W-:Y:S05]  /*9cb0*/  @!P0 BRA `(.L_x_291) ;  /* 0x0000000000288947 */ /* 0x00efea0003800000 */
[----:B0-----:R-:W0:Y:S02]  /*9cc0*/  LDC R3, c[0x0][0x634] ;  /* 0x00018d00ff037b82 */ /* 0x001e240000000800 */
        /* <DEDUP_REMOVED lines=9> */
.L_x_291:
[----:B------:R-:W1:Y:S01]  /*9d60*/  LDC.64 R28, c[0x0][0x640] ;  /* 0x00019000ff1c7b82 */ /* 0x000e620000000a00 */
[-CC-:B------:R-:W-:Y:S01]  /*9d70*/  SHF.R.U64 R23, R8, R0.reuse, R9.reuse ;  /* 0x0000000008177219 */ /* 0x180fe20000001209 */
[----:B0-----:R-:W-:Y:S01]  /*9d80*/  IMAD.MOV R20, RZ, RZ, -R20 ;  /* 0x000000ffff147224 */ /* 0x001fe200078e0a14 */
[----:B------:R-:W-:Y:S01]  /*9d90*/  SHF.R.U32.HI R0, RZ, R0, R9 ;  /* 0x00000000ff007219 */ /* 0x000fe20000011609 */
[----:B------:R-:W-:Y:S01]  /*9da0*/  ULDC UR4, c[0x0][0x154] ;  /* 0x0000550000047ab9 */ /* 0x000fe20000000800 */
[----:B------:R-:W-:Y:S01]  /*9db0*/  IADD3 R3, P0, RZ, -R23, RZ ;  /* 0x80000017ff037210 */ /* 0x000fe20007f1e0ff */
[----:B------:R-:W-:Y:S02]  /*9dc0*/  IMAD R21, R21, R20, R12 ;  /* 0x0000001415157224 */ /* 0x000fe400078e020c */
[----:B------:R-:W0:Y:S01]  /*9dd0*/  LDC R6, c[0x0][0x618] ;  /* 0x00018600ff067b82 */ /* 0x000e220000000800 */
[----:B------:R-:W-:Y:S02]  /*9de0*/  IMAD.MOV.U32 R7, RZ, RZ, 0x1 ;  /* 0x00000001ff077424 */ /* 0x000fe400078e00ff */
[----:B------:R-:W-:-:S04]  /*9df0*/  IMAD.X R5, RZ, RZ, ~R0, P0 ;  /* 0x000000ffff057224 */ /* 0x000fc800000e0e00 */
[-C--:B----4-:R-:W-:Y:S01]  /*9e00*/  IMAD R0, R5, R14.reuse, RZ ;  /* 0x0000000e05007224 */ /* 0x090fe200078e02ff */
[----:B------:R-:W2:Y:S01]  /*9e10*/  LDC R8, c[0x0][0x608] ;  /* 0x00018200ff087b82 */ /* 0x000ea20000000800 */
[----:B------:R-:W-:-:S04]  /*9e20*/  IMAD.WIDE.U32 R4, R3, R14, R16 ;  /* 0x0000000e03047225 */ /* 0x000fc800078e0010 */
[----:B------:R-:W-:Y:S01]  /*9e30*/  IMAD R3, R3, R15, R0 ;  /* 0x0000000f03037224 */ /* 0x000fe200078e0200 */
[----:B------:R-:W-:Y:S02]  /*9e40*/  I2FP.F32.U32 R0, R24 ;  /* 0x0000001800007245 */ /* 0x000fe40000201000 */
[----:B------:R-:W3:Y:S01]  /*9e50*/  LDC R26, c[0x0][0x658] ;  /* 0x00019600ff1a7b82 */ /* 0x000ee20000000800 */
[----:B------:R-:W-:Y:S01]  /*9e60*/  IMAD.IADD R3, R5, 0x1, R3 ;  /* 0x0000000105037824 */ /* 0x000fe200078e0203 */
[----:B-1----:R-:W-:Y:S01]  /*9e70*/  ISETP.NE.U32.AND P0, PT, R28, RZ, PT ;  /* 0x000000ff1c00720c */ /* 0x002fe20003f05070 */
[----:B------:R-:W-:Y:S01]  /*9e80*/  FMUL R0, R0, UR4 ;  /* 0x0000000400007c20 */ /* 0x000fe20008400000 */
[----:B------:R-:W-:Y:S02]  /*9e90*/  IMAD.MOV.U32 R5, RZ, RZ, -0x1 ;  /* 0xffffffffff057424 */ /* 0x000fe400078e00ff */
[----:B------:R-:W-:Y:S01]  /*9ea0*/  ISETP.NE.AND.EX P0, PT, R29, RZ, PT, P0 ;  /* 0x000000ff1d00720c */ /* 0x000fe20003f05300 */
[----:B------:R1:W4:Y:S01]  /*9eb0*/  F2I.U32.TRUNC.NTZ R13, R0 ;  /* 0x00000000000d7305 */ /* 0x000322000020f000 */
[----:B------:R-:W1:Y:S01]  /*9ec0*/  LDC R15, c[0x0][0x148] ;  /* 0x00005200ff0f7b82 */ /* 0x000e620000000800 */
[----:B0-----:R-:W-:-:S02]  /*9ed0*/  SHF.R.U64 R12, R4, R6, R3 ;  /* 0x00000006040c7219 */ /* 0x001fc40000001203 */
[----:B------:R-:W-:-:S05]  /*9ee0*/  SHF.R.U32.HI R3, RZ, R6, R3 ;  /* 0x00000006ff037219 */ /* 0x000fca0000011603 */
[----:B------:R-:W0:Y:S01]  /*9ef0*/  LDC R20, c[0x0][0x600] ;  /* 0x00018000ff147b82 */ /* 0x000e220000000800 */
[-CC-:B--2---:R-:W-:Y:S02]  /*9f00*/  SHF.R.U64 R10, R12, R8.reuse, R3.reuse ;  /* 0x000000080c0a7219 */ /* 0x184fe40000001203 */
[----:B------:R-:W-:-:S05]  /*9f10*/  SHF.R.U32.HI R3, RZ, R8, R3 ;  /* 0x00000008ff037219 */ /* 0x000fca0000011603 */
[----:B------:R-:W2:Y:S01]  /*9f20*/  LDC R27, c[0x0][0x648] ;  /* 0x00019200ff1b7b82 */ /* 0x000ea20000000800 */
[-C--:B---3--:R-:W-:Y:S02]  /*9f30*/  SHF.L.U32 R4, R5, R26.reuse, RZ ;  /* 0x0000001a05047219 */ /* 0x088fe400000006ff */
[--C-:B------:R-:W-:Y:S02]  /*9f40*/  SHF.R.U64 R14, R10, R26, R3.reuse ;  /* 0x0000001a0a0e7219 */ /* 0x100fe40000001203 */
[----:B------:R-:W-:Y:S02]  /*9f50*/  LOP3.LUT R25, RZ, R4, RZ, 0x33, !PT ;  /* 0x00000004ff197212 */ /* 0x000fe400078e33ff */
[-C--:B------:R-:W-:Y:S01]  /*9f60*/  SHF.R.U32.HI R5, RZ, R26.reuse, R3 ;  /* 0x0000001aff057219 */ /* 0x080fe20000011603 */
[----:B------:R-:W3:Y:S01]  /*9f70*/  LDC R30, c[0x0][0x638] ;  /* 0x00018e00ff1e7b82 */ /* 0x000ee20000000800 */
[----:B------:R-:W-:Y:S01]  /*9f80*/  SHF.L.U32 R154, R7, R26, RZ ;  /* 0x0000001a079a7219 */ /* 0x000fe200000006ff */
[----:B------:R-:W-:-:S06]  /*9f90*/  IMAD.MOV.U32 R4, RZ, RZ, R14 ;  /* 0x000000ffff047224 */ /* 0x000fcc00078e000e */
[----:B------:R-:W0:Y:S01]  /*9fa0*/  LDC R31, c[0x0][0x610] ;  /* 0x00018400ff1f7b82 */ /* 0x000e220000000800 */
[----:B----4-:R-:W-:Y:S05]  /*9fb0*/  @!P0 BRA `(.L_x_292) ;  /* 0x0000000000288947 */ /* 0x010fea0003800000 */
        /* <DEDUP_REMOVED lines=10> */
.L_x_292:
[----:B------:R-:W-:Y:S01]  /*a060*/  ISETP.NE.AND P0, PT, R2, 0x1, PT ;  /* 0x000000010200780c */ /* 0x000fe20003f05270 */
[----:B0-----:R-:W-:Y:S01]  /*a070*/  VIADD R7, R20, 0xffffffff ;  /* 0xffffffff14077836 */ /* 0x001fe20000000000 */
[----:B-12---:R-:W-:Y:S01]  /*a080*/  SHF.R.U64 R0, R4, R27, R5 ;  /* 0x0000001b04007219 */ /* 0x006fe20000001205 */
[----:B------:R-:W-:Y:S01]  /*a090*/  IMAD.MOV R13, RZ, RZ, -R13 ;  /* 0x000000ffff0d7224 */ /* 0x000fe200078e0a0d */
[----:B------:R-:W-:Y:S01]  /*a0a0*/  LOP3.LUT R5, R10, R25, RZ, 0xc0, !PT ;  /* 0x000000190a057212 */ /* 0x000fe200078ec0ff */
[----:B------:R-:W-:Y:S02]  /*a0b0*/  IMAD.MOV.U32 R4, RZ, RZ, 0x1 ;  /* 0x00000001ff047424 */ /* 0x000fe400078e00ff */
[----:B------:R-:W-:Y:S02]  /*a0c0*/  IMAD.MOV R3, RZ, RZ, -R0 ;  /* 0x000000ffff037224 */ /* 0x000fe400078e0a00 */
[----:B------:R-:W-:Y:S01]  /*a0d0*/  IMAD R154, R154, R0, R5 ;  /* 0x000000009a9a7224 */ /* 0x000fe200078e0205 */
[----:B------:R-:W-:Y:S01]  /*a0e0*/  LOP3.LUT R5, R12, R7, RZ, 0xc0, !PT ;  /* 0x000000070c057212 */ /* 0x000fe200078ec0ff */
[----:B---3--:R-:W-:-:S02]  /*a0f0*/  IMAD R0, R3, R30, R14 ;  /* 0x0000001e03007224 */ /* 0x008fc400078e020e */
[----:B------:R-:W-:Y:S02]  /*a100*/  @P0 IMAD R21, R15, R13, R24 ;  /* 0x0000000d0f150224 */ /* 0x000fe400078e0218 */
[----:B------:R-:W-:Y:S01]  /*a110*/  IMAD R3, R0, R20, R5 ;  /* 0x0000001400037224 */ /* 0x000fe200078e0205 */
[----:B------:R-:W-:Y:S01]  /*a120*/  PRMT R0, R4, 0x7610, R0 ;  /* 0x0000761004007816 */ /* 0x000fe20000000000 */
[----:B------:R-:W-:-:S05]  /*a130*/  IMAD R154, R154, R31, R21 ;  /* 0x0000001f9a9a7224 */ /* 0x000fca00078e0215 */
[----:B------:R-:W-:Y:S02]  /*a140*/  SEL R153, R3, R154, !P0 ;  /* 0x0000009a03997207 */ /* 0x000fe40004000000 */
[----:B------:R-:W-:-:S07]  /*a150*/  SEL R154, R154, R3, !P0 ;  /* 0x000000039a9a7207 */ /* 0x000fce0004000000 */
.L_x_290:
[----:B------:R-:W-:-:S13]  /*a160*/  LOP3.LUT P0, RZ, R0, 0xff, RZ, 0xc0, !PT ;  /* 0x000000ff00ff7812 */ /* 0x000fda000780c0ff */
[----:B------:R-:W-:Y:S05]  /*a170*/  @P0 BRA `(.L_x_293) ;  /* 0xffffff7000540947 */ /* 0x000fea000383ffff */
[----:B------:R-:W-:Y:S05]  /*a180*/  EXIT ;  /* 0x000000000000794d */ /* 0x000fea0003800000 */
.L_x_8:
[----:B0-----:R-:W-:Y:S01]  /*a190*/  ULDC.64 UR4, c[0x0][0x650] ;  /* 0x0001940000047ab9 */ /* 0x001fe20000000a00 */
        /* <DEDUP_REMOVED lines=25> */
.L_x_295:
[----:B------:R-:W0:Y:S01]  /*a330*/  LDC.64 R28, c[0x0][0x640] ;  /* 0x00019000ff1c7b82 */ /* 0x000e220000000a00 */
[-CC-:B------:R-:W-:Y:S01]  /*a340*/  SHF.R.U64 R22, R12, R6.reuse, R13.reuse ;  /* 0x000000060c167219 */ /* 0x180fe2000000120d */
[----:B------:R-:W-:Y:S01]  /*a350*/  IMAD.MOV.U32 R30, RZ, RZ, 0x1 ;  /* 0x00000001ff1e7424 */ /* 0x000fe200078e00ff */
[----:B------:R-:W-:Y:S02]  /*a360*/  SHF.R.U32.HI R6, RZ, R6, R13 ;  /* 0x00000006ff067219 */ /* 0x000fe4000001160d */
        /* <DEDUP_REMOVED lines=8> */
[----:B------:R-:W-:Y:S01]  /*a3f0*/  IMAD.IADD R9, R9, 0x1, R11 ;  /* 0x0000000109097824 */ /* 0x000fe200078e020b */
[----:B0-----:R-:W-:-:S04]  /*a400*/  ISETP.NE.U32.AND P0, PT, R28, RZ, PT ;  /* 0x000000ff1c00720c */ /* 0x001fc80003f05070 */
[----:B------:R-:W-:Y:S02]  /*a410*/  ISETP.NE.AND.EX P0, PT, R29, RZ, PT, P0 ;  /* 0x000000ff1d00720c */ /* 0x000fe40003f05300 */
[----:B------:R-:W0:Y:S01]  /*a420*/  LDC R20, c[0x0][0x600] ;  /* 0x00018000ff147b82 */ /* 0x000e220000000800 */
[-CC-:B-1----:R-:W-:Y:S01]  /*a430*/  SHF.R.U64 R14, R8, R10.reuse, R9.reuse ;  /* 0x0000000a080e7219 */ /* 0x182fe20000001209 */
[----:B------:R-:W-:Y:S01]  /*a440*/  IMAD.MOV.U32 R8, RZ, RZ, -0x1 ;  /* 0xffffffffff087424 */ /* 0x000fe200078e00ff */
[----:B------:R-:W-:-:S05]  /*a450*/  SHF.R.U32.HI R9, RZ, R10, R9 ;  /* 0x0000000aff097219 */ /* 0x000fca0000011609 */
[----:B------:R-:W1:Y:S01]  /*a460*/  LDC R26, c[0x0][0x648] ;  /* 0x00019200ff1a7b82 */ /* 0x000e620000000800 */
[-CC-:B--2---:R-:W-:Y:S02]  /*a470*/  SHF.R.U64 R21, R14, R12.reuse, R9.reuse ;  /* 0x0000000c0e157219 */ /* 0x184fe40000001209 */
[----:B------:R-:W-:-:S05]  /*a480*/  SHF.R.U32.HI R6, RZ, R12, R9 ;  /* 0x0000000cff067219 */ /* 0x000fca0000011609 */
[----:B------:R-:W2:Y:S01]  /*a490*/  LDC R27, c[0x0][0x638] ;  /* 0x00018e00ff1b7b82 */ /* 0x000ea20000000800 */
[-C--:B---3--:R-:W-:Y:S02]  /*a4a0*/  SHF.L.U32 R8, R8, R25.reuse, RZ ;  /* 0x0000001908087219 */ /* 0x088fe400000006ff */
[-CC-:B------:R-:W-:Y:S02]  /*a4b0*/  SHF.R.U64 R23, R21, R25.reuse, R6.reuse ;  /* 0x0000001915177219 */ /* 0x180fe40000001206 */
[----:B------:R-:W-:Y:S02]  /*a4c0*/  LOP3.LUT R32, RZ, R8, RZ, 0x33, !PT ;  /* 0x00000008ff207212 */ /* 0x000fe400078e33ff */
[----:B------:R-:W-:Y:S01]  /*a4d0*/  SHF.R.U32.HI R9, RZ, R25, R6 ;  /* 0x00000019ff097219 */ /* 0x000fe20000011606 */
[----:B------:R-:W3:Y:S01]  /*a4e0*/  LDC R31, c[0x0][0x610] ;  /* 0x00018400ff1f7b82 */ /* 0x000ee20000000800 */
[----:B------:R-:W-:Y:S01]  /*a4f0*/  IMAD.MOV.U32 R8, RZ, RZ, R23 ;  /* 0x000000ffff087224 */ /* 0x000fe200078e0017 */
[----:B------:R-:W-:Y:S06]  /*a500*/  @!P0 BRA `(.L_x_296) ;  /* 0x0000000000288947 */ /* 0x000fec0003800000 */
        /* <DEDUP_REMOVED lines=10> */
.L_x_296:
[----:B------:R-:W-:Y:S02]  /*a5b0*/  ISETP.NE.AND P0, PT, R2, 0x1, PT ;  /* 0x000000010200780c */ /* 0x000fe40003f05270 */
[----:B-1----:R-:W-:Y:S01]  /*a5c0*/  SHF.R.U64 R6, R8, R26, R9 ;  /* 0x0000001a08067219 */ /* 0x002fe20000001209 */
[----:B0-----:R-:W-:Y:S01]  /*a5d0*/  VIADD R9, R20, 0xffffffff ;  /* 0xffffffff14097836 */ /* 0x001fe20000000000 */
[----:B------:R-:W-:Y:S02]  /*a5e0*/  SHF.L.U32 R30, R30, R25, RZ ;  /* 0x000000191e1e7219 */ /* 0x000fe400000006ff */
[----:B------:R-:W-:Y:S01]  /*a5f0*/  LOP3.LUT R5, R21, R32, RZ, 0xc0, !PT ;  /* 0x0000002015057212 */ /* 0x000fe200078ec0ff */
[----:B------:R-:W-:-:S04]  /*a600*/  IMAD.MOV R8, RZ, RZ, -R6 ;  /* 0x000000ffff087224 */ /* 0x000fc800078e0a06 */
[----:B------:R-:W-:Y:S01]  /*a610*/  IMAD R6, R30, R6, R5 ;  /* 0x000000061e067224 */ /* 0x000fe200078e0205 */
[----:B------:R-:W-:Y:S01]  /*a620*/  LOP3.LUT R5, R14, R9, RZ, 0xc0, !PT ;  /* 0x000000090e057212 */ /* 0x000fe200078ec0ff */
[----:B------:R-:W-:Y:S02]  /*a630*/  @P0 IMAD R3, R7, R24, R4 ;  /* 0x0000001807030224 */ /* 0x000fe400078e0204 */
[----:B--2---:R-:W-:Y:S02]  /*a640*/  IMAD R4, R8, R27, R23 ;  /* 0x0000001b08047224 */ /* 0x004fe400078e0217 */
[----:B---3--:R-:W-:Y:S02]  /*a650*/  IMAD R3, R6, R31, R3 ;  /* 0x0000001f06037224 */ /* 0x008fe400078e0203 */
[----:B------:R-:W-:Y:S02]  /*a660*/  IMAD R4, R4, R20, R5 ;  /* 0x0000001404047224 */ /* 0x000fe400078e0205 */
[----:B------:R-:W-:-:S02]  /*a670*/  IMAD.MOV.U32 R8, RZ, RZ, 0x1 ;  /* 0x00000001ff087424 */ /* 0x000fc400078e00ff */
[----:B------:R-:W-:Y:S01]  /*a680*/  IMAD.MOV.U32 R6, RZ, RZ, R22 ;  /* 0x000000ffff067224 */ /* 0x000fe200078e0016 */
[----:B------:R-:W-:Y:S02]  /*a690*/  SEL R21, R4, R3, !P0 ;  /* 0x0000000304157207 */ /* 0x000fe40004000000 */
[----:B------:R-:W-:-:S07]  /*a6a0*/  SEL R20, R3, R4, !P0 ;  /* 0x0000000403147207 */ /* 0x000fce0004000000 */
.L_x_294:
[----:B------:R-:W-:-:S08]  /*a6b0*/  NOP ;  /* 0x0000000000007918 */ /* 0x000fd00000000000 */
[----:B------:R-:W0:-:S00]  /*a6c0*/  USETMAXREG.DEALLOC.CTAPOOL 0x28 ;  /* 0x00000028000079c8 */ /* 0x000e0000080e0500 */
[----:B0-----:R-:W-:-:S13]  /*a6d0*/  ISETP.NE.AND P0, PT, R0, RZ, PT ;  /* 0x000000ff0000720c */ /* 0x001fda0003f05270 */
[----:B------:R-:W-:Y:S05]  /*a6e0*/  @P0 EXIT ;  /* 0x000000000000094d */ /* 0x000fea0003800000 */
[----:B------:R-:W-:Y:S01]  /*a6f0*/  LOP3.LUT P0, RZ, R8, 0xff, RZ, 0xc0, !PT ;  /* 0x000000ff08ff7812 */ /* 0x000fe2000780c0ff */
[----:B------:R-:W-:Y:S02]  /*a700*/  IMAD.MOV.U32 R0, RZ, RZ, 0x1 ;  /* 0x00000001ff007424 */ /* 0x000fe400078e00ff */
[----:B------:R-:W-:-:S10]  /*a710*/  IMAD.MOV.U32 R3, RZ, RZ, RZ ;  /* 0x000000ffff037224 */ /* 0x000fd400078e00ff */
[----:B------:R-:W-:Y:S05]  /*a720*/  @!P0 BRA `(.L_x_297) ;  /* 0x0000000c00408947 */ /* 0x000fea0003800000 */
[----:B------:R-:W0:Y:S01]  /*a730*/  LDC R0, c[0x0][0x28c] ;  /* 0x0000a300ff007b82 */ /* 0x000e220000000800 */
[----:B------:R-:W1:Y:S01]  /*a740*/  S2R R9, SR_CgaCtaId ;  /* 0x0000000000097919 */ /* 0x000e620000008800 */
[----:B------:R-:W-:Y:S01]  /*a750*/  ULDC UR5, c[0x0][0x600] ;  /* 0x0001800000057ab9 */ /* 0x000fe20000000800 */
[----:B------:R-:W-:Y:S01]  /*a760*/  ULDC UR4, c[0x0][0xc] ;  /* 0x0000030000047ab9 */ /* 0x000fe20000000800 */
[----:B------:R-:W-:Y:S01]  /*a770*/  UIADD3 UR16, UR5, -0x1, URZ ;  /* 0xffffffff05107890 */ /* 0x000fe2000fffe03f */
[----:B------:R-:W-:Y:S01]  /*a780*/  BSSY B0, `(.L_x_297) ;  /* 0x00000ca000007945 */ /* 0x000fe20003800000 */
[----:B------:R-:W-:Y:S01]  /*a790*/  ULDC UR6, c[0x0][0x658] ;  /* 0x0001960000067ab9 */ /* 0x000fe20000000800 */
[----:B------:R-:W-:Y:S01]  /*a7a0*/  ULDC UR5, c[0x0][0x10] ;  /* 0x0000040000057ab9 */ /* 0x000fe20000000800 */
[----:B------:R-:W-:Y:S01]  /*a7b0*/  UMOV UR7, 0xffffffff ;  /* 0xffffffff00077882 */ /* 0x000fe20000000000 */
[----:B------:R-:W-:Y:S01]  /*a7c0*/  UMOV UR8, 0x1 ;  /* 0x0000000100087882 */ /* 0x000fe20000000000 */
[----:B------:R-:W-:Y:S01]  /*a7d0*/  UIMAD.WIDE.U32 UR4, UR4, UR5, URZ ;  /* 0x00000005040472a5 */ /* 0x000fe2000f8e003f */
[----:B------:R-:W-:Y:S01]  /*a7e0*/  IMAD.MOV.U32 R11, RZ, RZ, 0x1 ;  /* 0x00000001ff0b7424 */ /* 0x000fe200078e00ff */
[----:B------:R-:W-:Y:S01]  /*a7f0*/  USHF.L.U32 UR7, UR7, UR6, URZ ;  /* 0x0000000607077299 */ /* 0x000fe2000800063f */
[----:B------:R-:W-:Y:S01]  /*a800*/  LOP3.LUT R8, R19, 0x2, RZ, 0xfc, !PT ;  /* 0x0000000213087812 */ /* 0x000fe200078efcff */
[----:B------:R-:W-:-:S02]  /*a810*/  USHF.L.U32 UR18, UR8, UR6, URZ ;  /* 0x0000000608127299 */ /* 0x000fc4000800063f */
[----:B------:R-:W-:Y:S01]  /*a820*/  ULOP3.LUT UR17, URZ, UR7, URZ, 0x33, !UPT ;  /* 0x000000073f117292 */ /* 0x000fe2000f8e333f */
[----:B------:R-:W-:Y:S01]  /*a830*/  ULDC UR6, c[0x0][0x14] ;  /* 0x0000050000067ab9 */ /* 0x000fe20000000800 */
[----:B------:R-:W-:Y:S01]  /*a840*/  ULDC.64 UR22, c[0x0][0x198] ;  /* 0x0000660000167ab9 */ /* 0x000fe20000000a00 */
[----:B------:R-:W-:Y:S02]  /*a850*/  UIMAD.WIDE.U32 UR20, UR4, UR6, URZ ;  /* 0x00000006041472a5 */ /* 0x000fe4000f8e003f */
[----:B------:R-:W-:Y:S01]  /*a860*/  UIMAD UR13, UR5, UR6, URZ ;  /* 0x00000006050d72a4 */ /* 0x000fe2000f8e023f */
[----:B0-----:R-:W-:-:S03]  /*a870*/  VIADD R0, R0, 0x1f ;  /* 0x0000001f00007836 */ /* 0x001fc60000000000 */
[----:B------:R-:W-:Y:S02]  /*a880*/  UIADD3 UR13, UR21, UR13, URZ ;  /* 0x0000000d150d7290 */ /* 0x000fe4000fffe03f */
[----:B------:R-:W-:-:S04]  /*a890*/  SHF.R.S32.HI R3, RZ, 0x1f, R0 ;  /* 0x0000001fff037819 */ /* 0x000fc80000011400 */
[----:B------:R-:W-:Y:S01]  /*a8a0*/  LEA.HI R10, R3, R0, RZ, 0x5 ;  /* 0x00000000030a7211 */ /* 0x000fe200078f28ff */
[C---:B-1----:R-:W-:Y:S02]  /*a8b0*/  IMAD.SHL.U32 R12, R9.reuse, 0x80, RZ ;  /* 0x00000080090c7824 */ /* 0x042fe400078e00ff */
[----:B------:R-:W-:Y:S01]  /*a8c0*/  IMAD.MOV.U32 R0, RZ, RZ, 0x1 ;  /* 0x00000001ff007424 */ /* 0x000fe200078e00ff */
[----:B------:R-:W-:Y:S01]  /*a8d0*/  SHF.R.S32.HI R10, RZ, 0x5, R10 ;  /* 0x00000005ff0a7819 */ /* 0x000fe2000001140a */
[----:B------:R-:W-:Y:S01]  /*a8e0*/  IMAD.MOV.U32 R3, RZ, RZ, RZ ;  /* 0x000000ffff037224 */ /* 0x000fe200078e00ff */
[----:B------:R-:W-:Y:S01]  /*a8f0*/  LOP3.LUT R12, R12, 0x80, RZ, 0xc0, !PT ;  /* 0x000000800c0c7812 */ /* 0x000fe200078ec0ff */
[----:B------:R-:W-:Y:S02]  /*a900*/  IMAD.SHL.U32 R9, R9, 0x1000, RZ ;  /* 0x0000100009097824 */ /* 0x000fe400078e00ff */
[----:B------:R-:W-:-:S07]  /*a910*/  VIADD R13, R10, 0x1 ;  /* 0x000000010a0d7836 */ /* 0x000fce0000000000 */
.L_x_308:
[----:B------:R-:W-:-:S03]  /*a920*/  UMOV UR4, 0xffffffff ;  /* 0xffffffff00047882 */ /* 0x000fc60000000000 */
[----:B------:R-:W-:Y:S05]  /*a930*/  BRA.DIV UR4, `(.L_x_298) ;  /* 0x0000001204587947 */ /* 0x000fea000b800000 */
[----:B------:R-:W-:-:S13]  /*a940*/  ELECT P6, URZ, PT ;  /* 0x00000000003f782f */ /* 0x000fda00038c0000 */
.L_x_324:
[----:B------:R-:W0:Y:S01]  /*a950*/  LDC R4, c[0x0][0x28c] ;  /* 0x0000a300ff047b82 */ /* 0x000e220000000800 */
[----:B------:R-:W-:Y:S01]  /*a960*/  BSSY B1, `(.L_x_299) ;  /* 0x0000038000017945 */ /* 0x000fe20003800000 */
[----:B0-----:R-:W-:-:S13]  /*a970*/  ISETP.LT.OR P6, PT, R4, 0x1, !P6 ;  /* 0x000000010400780c */ /* 0x001fda00077c1670 */
[----:B------:R-:W-:Y:S05]  /*a980*/  @P6 BRA `(.L_x_300) ;  /* 0x0000000000d46947 */ /* 0x000fea0003800000 */
[----:B------:R-:W-:Y:S02]  /*a990*/  IMAD R21, R21, 0x100, R12 ;  /* 0x0000010015157824 */ /* 0x000fe400078e020c */
[----:B------:R-:W-:Y:S02]  /*a9a0*/  IMAD.SHL.U32 R20, R20, 0x80, RZ ;  /* 0x0000008014147824 */ /* 0x000fe400078e00ff */
[----:B------:R-:W-:Y:S02]  /*a9b0*/  IMAD.MOV.U32 R24, RZ, RZ, RZ ;  /* 0x000000ffff187224 */ /* 0x000fe400078e00ff */
[----:B------:R-:W-:Y:S02]  /*a9c0*/  IMAD.MOV.U32 R4, RZ, RZ, R13 ;  /* 0x000000ffff047224 */ /* 0x000fe400078e000d */
[----:B------:R-:W-:Y:S02]  /*a9d0*/  IMAD.MOV.U32 R5, RZ, RZ, R0 ;  /* 0x000000ffff057224 */ /* 0x000fe400078e0000 */
[----:B------:R-:W-:-:S07]  /*a9e0*/  IMAD.MOV.U32 R7, RZ, RZ, R3 ;  /* 0x000000ffff077224 */ /* 0x000fce00078e0003 */
.L_x_303:
[----:B------:R-:W0:Y:S01]  /*a9f0*/  S2R R15, SR_CgaCtaId ;  /* 0x00000000000f7919 */ /* 0x000e220000008800 */
[----:B------:R-:W-:Y:S02]  /*aa00*/  MOV R14, 0x400 ;  /* 0x00000400000e7802 */ /* 0x000fe40000000f00 */
[----:B------:R-:W-:Y:S02]  /*aa10*/  LOP3.LUT P1, RZ, R18, 0x7f, RZ, 0xc0, !PT ;  /* 0x0000007f12ff7812 */ /* 0x000fe4000782c0ff */
[----:B0-----:R-:W-:Y:S02]  /*aa20*/  LEA R22, R15, R14, 0x18 ;  /* 0x0000000e0f167211 */ /* 0x001fe400078ec0ff */
[----:B------:R-:W-:-:S09]  /*aa30*/  SHF.L.U32 R14, R5, 0x1f, RZ ;  /* 0x0000001f050e7819 */ /* 0x000fd200000006ff */
[----:B------:R-:W0:Y:S01]  /*aa40*/  @!P1 LDC R15, c[0x0][0x500] ;  /* 0x00014000ff0f9b82 */ /* 0x000e220000000800 */
[----:B------:R-:W-:-:S04]  /*aa50*/  IMAD R23, R7, 0x8, R22 ;  /* 0x0000000807177824 */ /* 0x000fc800078e0216 */
[----:B------:R-:W1:Y:S02]  /*aa60*/  SYNCS.PHASECHK.TRANS64.TRYWAIT P0, [R23+URZ+0x48], R14 ;  /* 0x0000480e170075a7 */ /* 0x000e64000800017f */
[----:B-1----:R-:W-:Y:S05]  /*aa70*/  @!P0 BRA `(.L_x_301) ;  /* 0x0000001000288947 */ /* 0x002fea0003800000 */
.L_x_325:
[----:B-1----:R-:W-:Y:S01]  /*aa80*/  PRMT R14, R8, 0x9910, RZ ;  /* 0x00009910080e7816 */ /* 0x002fe200000000ff */
[----:B0-----:R0:W-:Y:S03]  /*aa90*/  @!P1 SYNCS.ARRIVE.TRANS64 RZ, [R23+URZ], R15 ;  /* 0x0000000f17ff99a7 */ /* 0x0011e6000800003f */
[----:B------:R-:W-:-:S13]  /*aaa0*/  ISETP.NE.AND P0, PT, R14, 0x2, PT ;  /* 0x000000020e00780c */ /* 0x000fda0003f05270 */
[----:B0-----:R-:W-:Y:S05]  /*aab0*/  @P0 BRA `(.L_x_302) ;  /* 0x0000000000040947 */ /* 0x001fea0003800000 */
[----:B------:R-:W-:Y:S01]  /*aac0*/  BPT.TRAP 0x1 ;  /* 0x000000040000795c */ /* 0x000fe20000300000 */
.L_x_302:
[----:B------:R-:W-:Y:S01]  /*aad0*/  IMAD.SHL.U32 R14, R7, 0x2000, RZ ;  /* 0x00002000070e7824 */ /* 0x000fe200078e00ff */
[----:B------:R-:W-:Y:S01]  /*aae0*/  R2UR UR9, R23 ;  /* 0x00000000170972ca */ /* 0x000fe200000e0000 */
[----:B------:R-:W-:Y:S01]  /*aaf0*/  VIADD R4, R4, 0xffffffff ;  /* 0xffffffff04047836 */ /* 0x000fe20000000000 */
[----:B------:R-:W-:Y:S01]  /*ab00*/  R2UR UR11, R20 ;  /* 0x00000000140b72ca */ /* 0x000fe200000e0000 */
[----:B------:R-:W-:Y:S01]  /*ab10*/  UIADD3 UR4, UP0, UR22, 0xf0, URZ ;  /* 0x000000f016047890 */ /* 0x000fe2000ff1e03f */
[----:B------:R-:W-:Y:S01]  /*ab20*/  LOP3.LUT R15, R14, 0x1000, R9, 0xf8, !PT ;  /* 0x000010000e0f7812 */ /* 0x000fe200078ef809 */
[----:B------:R-:W-:Y:S01]  /*ab30*/  UIADD3 UR24, UP1, UR22, 0x1f0, URZ ;  /* 0x000001f016187890 */ /* 0x000fe2000ff3e03f */
[----:B------:R-:W-:Y:S01]  /*ab40*/  IADD3 R14, R22, 0x180, R14 ;  /* 0x00000180160e7810 */ /* 0x000fe20007ffe00e */
[----:B------:R-:W-:Y:S01]  /*ab50*/  UIADD3.X UR5, URZ, UR23, URZ, UP0, !UPT ;  /* 0x000000173f057290 */ /* 0x000fe200087fe43f */
[----:B------:R-:W-:Y:S01]  /*ab60*/  R2UR UR10, R24 ;  /* 0x00000000180a72ca */ /* 0x000fe200000e0000 */
[----:B------:R-:W-:Y:S01]  /*ab70*/  IMAD R15, R15, 0x2, R22 ;  /* 0x000000020f0f7824 */ /* 0x000fe200078e0216 */
[----:B------:R-:W-:Y:S01]  /*ab80*/  R2UR UR14, R14 ;  /* 0x000000000e0e72ca */ /* 0x000fe200000e0000 */
[----:B------:R-:W-:Y:S01]  /*ab90*/  VIADD R7, R7, 0x1 ;  /* 0x0000000107077836 */ /* 0x000fe20000000000 */
[----:B------:R-:W-:Y:S01]  /*aba0*/  R2UR UR12, R6 ;  /* 0x00000000060c72ca */ /* 0x000fe200000e0000 */
[----:B------:R-:W-:Y:S01]  /*abb0*/  UIADD3.X UR25, URZ, UR23, URZ, UP1, !UPT ;  /* 0x000000173f197290 */ /* 0x000fe20008ffe43f */
[----:B------:R-:W-:Y:S01]  /*abc0*/  R2UR UR8, R15 ;  /* 0x000000000f0872ca */ /* 0x000fe200000e0000 */
[----:B------:R-:W-:Y:S01]  /*abd0*/  UMOV UR6, 0x0 ;  /* 0x0000000000067882 */ /* 0x000fe20000000000 */
[----:B------:R-:W-:Y:S01]  /*abe0*/  R2UR UR19, R21 ;  /* 0x00000000151372ca */ /* 0x000fe200000e0000 */
[----:B------:R-:W-:Y:S01]  /*abf0*/  UMOV UR7, 0x10000000 ;  /* 0x1000000000077882 */ /* 0x000fe20000000000 */
[----:B------:R-:W-:Y:S01]  /*ac00*/  ISETP.GT.AND P1, PT, R4, 0x1, PT ;  /* 0x000000010400780c */ /* 0x000fe20003f24270 */
[----:B------:R-:W-:Y:S01]  /*ac10*/  UMOV UR26, 0x30000 ;  /* 0x00030000001a7882 */ /* 0x000fe20000000000 */
[----:B------:R-:W-:Y:S01]  /*ac20*/  ISETP.NE.AND P0, PT, R7, 0x9, PT ;  /* 0x000000090700780c */ /* 0x000fe20003f05270 */
[----:B------:R-:W-:-:S03]  /*ac30*/  VIADD R24, R24, 0x20 ;  /* 0x0000002018187836 */ /* 0x000fc60000000000 */
[----:B------:R-:W-:Y:S02]  /*ac40*/  SEL R14, RZ, 0x1, P0 ;  /* 0x00000001ff0e7807 */ /* 0x000fe40000000000 */
[----:B------:R-:W-:Y:S01]  /*ac50*/  SEL R7, R7, RZ, P0 ;  /* 0x000000ff07077207 */ /* 0x000fe20000000000 */
[----:B------:R-:W-:Y:S01]  /*ac60*/  UIADD3 UR15, UR8, 0x12180, URZ ;  /* 0x00012180080f7890 */ /* 0x000fe2000fffe03f */
[----:B------:R-:W-:Y:S02]  /*ac70*/  LOP3.LUT R5, R5, R14, RZ, 0x3c, !PT ;  /* 0x0000000e05057212 */ /* 0x000fe400078e3cff */
[----:B------:R-:W-:Y:S02]  /*ac80*/  UMOV UR8, UR14 ;  /* 0x0000000e00087c82 */ /* 0x000fe40008000000 */
[----:B------:R0:W-:Y:S02]  /*ac90*/  UTMALDG.3D [UR8], [UR4], desc[UR6] ;  /* 0x00000608040075b4 */ /* 0x0001e40008011000 */
[----:B0-----:R-:W-:Y:S01]  /*aca0*/  UMOV UR8, UR15 ;  /* 0x0000000f00087c82 */ /* 0x001fe20008000000 */
[----:B------:R-:W-:-:S02]  /*acb0*/  UMOV UR11, UR19 ;  /* 0x00000013000b7c82 */ /* 0x000fc40008000000 */
[----:B------:R0:W-:Y:S02]  /*acc0*/  UTMALDG.3D.MULTICAST [UR8], [UR24], UR26, desc[UR6] ;  /* 0x00000608180073b4 */ /* 0x0001e4000801181a */
[----:B0-----:R-:W-:Y:S05]  /*acd0*/  @P1 BRA `(.L_x_303) ;  /* 0xfffffffc00441947 */ /* 0x001fea000383ffff */
.L_x_300:
[----:B------:R-:W-:Y:S05]  /*ace0*/  BSYNC B1 ;  /* 0x0000000000017941 */ /* 0x000fea0003800000 */
.L_x_299:
[----:B------:R-:W-:Y:S01]  /*acf0*/  LOP3.LUT P1, RZ, R11, 0xff, RZ, 0xc0, !PT ;  /* 0x000000ff0bff7812 */ /* 0x000fe2000782c0ff */
[C---:B------:R-:W-:Y:S01]  /*ad00*/  IMAD.IADD R6, R10.reuse, 0x1, R3 ;  /* 0x000000010a067824 */ /* 0x040fe200078e0203 */
[----:B------:R-:W-:Y:S01]  /*ad10*/  ULDC.64 UR4, c[0x0][0x650] ;  /* 0x0001940000047ab9 */ /* 0x000fe20000000a00 */
[----:B------:R-:W-:Y:S01]  /*ad20*/  ISETP.GE.U32.AND P2, PT, R10, 0x9, PT ;  /* 0x000000090a00780c */ /* 0x000fe20003f46070 */
[----:B------:R-:W-:Y:S01]  /*ad30*/  BSSY B1, `(.L_x_304) ;  /* 0x000006c000017945 */ /* 0x000fe20003800000 */
[----:B------:R-:W-:Y:S01]  /*ad40*/  IMAD.MOV.U32 R20, RZ, RZ, -0x1 ;  /* 0xffffffffff147424 */ /* 0x000fe200078e00ff */
[----:B------:R-:W-:Y:S01]  /*ad50*/  ISETP.GT.U32.AND P0, PT, R6, 0x8, PT ;  /* 0x000000080600780c */ /* 0x000fe20003f04070 */
[----:B------:R-:W-:Y:S01]  /*ad60*/  IMAD.MOV.U32 R21, RZ, RZ, -0x1 ;  /* 0xffffffffff157424 */ /* 0x000fe200078e00ff */
[----:B------:R-:W-:Y:S02]  /*ad70*/  PRMT R11, RZ, 0x7610, R11 ;  /* 0x00007610ff0b7816 */ /* 0x000fe4000000000b */
[----:B------:R-:W-:-:S03]  /*ad80*/  ISETP.LT.U32.AND P0, PT, R10, 0x9, P0 ;  /* 0x000000090a00780c */ /* 0x000fc60000701070 */
[----:B------:R-:W0:Y:S01]  /*ad90*/  @P1 S2R R5, SR_CgaCtaId ;  /* 0x0000000000051919 */ /* 0x000e220000008800 */
[----:B------:R-:W-:-:S04]  /*ada0*/  @P1 MOV R4, 0x400 ;  /* 0x0000040000041802 */ /* 0x000fc80000000f00 */
[----:B0-----:R-:W-:Y:S01]  /*adb0*/  @P1 LEA R3, R5, R4, 0x18 ;  /* 0x0000000405031211 */ /* 0x001fe200078ec0ff */
[----:B------:R-:W-:-:S03]  /*adc0*/  IMAD.WIDE.U32 R4, R6, 0x38e38e39, RZ ;  /* 0x38e38e3906047825 */ /* 0x000fc600078e00ff */
[----:B------:R0:W-:Y:S01]  /*add0*/  @P1 SYNCS.ARRIVE.TRANS64.A1T0 RZ, [R3+URZ+0xa8], RZ ;  /* 0x0000a8ff03ff19a7 */ /* 0x0001e2000810003f */
[----:B------:R-:W-:Y:S02]  /*ade0*/  IADD3 R16, P1, R16, UR20, RZ ;  /* 0x0000001410107c10 */ /* 0x000fe4000ff3e0ff */
[----:B------:R-:W-:Y:S02]  /*adf0*/  SHF.R.U32.HI R5, RZ, 0x1, R5 ;  /* 0x00000001ff057819 */ /* 0x000fe40000011605 */
[----:B------:R-:W-:Y:S02]  /*ae00*/  IADD3.X R17, R17, UR13, RZ, P1, !PT ;  /* 0x0000000d11117c10 */ /* 0x000fe40008ffe4ff */
[----:B------:R-:W-:Y:S02]  /*ae10*/  PRMT R4, RZ, 0x7610, R4 ;  /* 0x00007610ff047816 */ /* 0x000fe40000000004 */
[----:B0-----:R-:W-:Y:S02]  /*ae20*/  SEL R3, RZ, 0x1, !P0 ;  /* 0x00000001ff037807 */ /* 0x001fe40004000000 */
[----:B------:R-:W-:-:S02]  /*ae30*/  ISETP.GE.U32.AND P0, PT, R16, UR4, PT ;  /* 0x0000000410007c0c */ /* 0x000fc4000bf06070 */
[----:B------:R-:W-:Y:S01]  /*ae40*/  LOP3.LUT R0, R0, R3, RZ, 0x3c, !PT ;  /* 0x0000000300007212 */ /* 0x000fe200078e3cff */
[----:B------:R-:W-:Y:S01]  /*ae50*/  IMAD R3, R5, -0x9, R6 ;  /* 0xfffffff705037824 */ /* 0x000fe200078e0206 */
[----:B------:R-:W-:Y:S01]  /*ae60*/  ISETP.GE.U32.AND.EX P0, PT, R17, UR5, PT, P0 ;  /* 0x0000000511007c0c */ /* 0x000fe2000bf06100 */
[----:B------:R-:W-:Y:S01]  /*ae70*/  IMAD.MOV.U32 R6, RZ, RZ, -0x1 ;  /* 0xffffffffff067424 */ /* 0x000fe200078e00ff */
[----:B------:R-:W-:-:S11]  /*ae80*/  @P2 LOP3.LUT R0, R0, 0x1, R5, 0x78, !PT ;  /* 0x0000000100002812 */ /* 0x000fd600078e7805 */
[----:B------:R-:W-:Y:S05]  /*ae90*/  @P0 BRA `(.L_x_305) ;  /* 0x0000000400540947 */ /* 0x000fea0003800000 */
[----:B------:R-:W0:Y:S01]  /*aea0*/  S2R R15, SR_CTAID.X ;  /* 0x00000000000f7919 */ /* 0x000e220000002500 */
[----:B------:R-:W-:Y:S01]  /*aeb0*/  ULDC.64 UR4, c[0x0][0x628] ;  /* 0x00018a0000047ab9 */ /* 0x000fe20000000a00 */
[----:B------:R-:W-:Y:S01]  /*aec0*/  ULDC UR7, c[0x0][0x630] ;  /* 0x00018c0000077ab9 */ /* 0x000fe20000000800 */
[----:B------:R-:W-:Y:S01]  /*aed0*/  ISETP.NE.U32.AND P0, PT, RZ, UR4, PT ;  /* 0x00000004ff007c0c */ /* 0x000fe2000bf05070 */
[----:B------:R-:W1:Y:S01]  /*aee0*/  S2R R20, SR_CTAID.Y ;  /* 0x0000000000147919 */ /* 0x000e620000002600 */
[----:B------:R-:W-:Y:S01]  /*aef0*/  ULDC UR8, c[0x0][0x150] ;  /* 0x0000540000087ab9 */ /* 0x000fe20000000800 */
[----:B------:R-:W-:Y:S01]  /*af00*/  IMAD.MOV.U32 R4, RZ, RZ, R16 ;  /* 0x000000ffff047224 */ /* 0x000fe200078e0010 */
[----:B------:R-:W-:Y:S01]  /*af10*/  ISETP.NE.AND.EX P0, PT, RZ, UR5, PT, P0 ;  /* 0x00000005ff007c0c */ /* 0x000fe2000bf05300 */
[----:B------:R-:W-:Y:S01]  /*af20*/  IMAD.MOV.U32 R5, RZ, RZ, R17 ;  /* 0x000000ffff057224 */ /* 0x000fe200078e0011 */
[----:B0-----:R-:W-:-:S11]  /*af30*/  I2FP.F32.U32 R22, R15 ;  /* 0x0000000f00167245 */ /* 0x001fd60000201000 */
[----:B------:R-:W-:Y:S05]  /*af40*/  @!P0 BRA `(.L_x_306) ;  /* 0x0000000000288947 */ /* 0x000fea0003800000 */
[----:B------:R-:W-:Y:S02]  /*af50*/  ULDC UR6, c[0x0][0x634] ;  /* 0x00018d0000067ab9 */ /* 0x000fe40000000800 */
[----:B------:R-:W-:-:S05]  /*af60*/  IADD3 R5, P0, R16, UR6, RZ ;  /* 0x0000000610057c10 */ /* 0x000fca000ff1e0ff */
[----:B------:R-:W-:-:S04]  /*af70*/  IMAD.X R21, RZ, RZ, R17, P0 ;  /* 0x000000ffff157224 */ /* 0x000fc800000e0611 */
[----:B------:R-:W-:-:S04]  /*af80*/  IMAD.WIDE.U32 R6, R21, UR4, RZ ;  /* 0x0000000415067c25 */ /* 0x000fc8000f8e00ff */
[----:B------:R-:W-:-:S04]  /*af90*/  IMAD.WIDE.U32 R6, P0, R5, UR5, R6 ;  /* 0x0000000505067c25 */ /* 0x000fc8000f800006 */
[----:B------:R-:W-:-:S04]  /*afa0*/  IMAD.WIDE.U32 R4, R5, UR4, RZ ;  /* 0x0000000405047c25 */ /* 0x000fc8000f8e00ff */
[----:B------:R-:W-:Y:S01]  /*afb0*/  IMAD.MOV.U32 R4, RZ, RZ, R7 ;  /* 0x000000ffff047224 */ /* 0x000fe200078e0007 */
[----:B------:R-:W-:Y:S01]  /*afc0*/  IADD3 RZ, P1, R5, R6, RZ ;  /* 0x0000000605ff7210 */ /* 0x000fe20007f3e0ff */
[----:B------:R-:W-:-:S04]  /*afd0*/  IMAD.X R5, RZ, RZ, RZ, P0 ;  /* 0x000000ffff057224 */ /* 0x000fc800000e06ff */
[----:B------:R-:W-:-:S08]  /*afe0*/  IMAD.WIDE.U32.X R4, R21, UR5, R4, P1 ;  /* 0x0000000515047c25 */ /* 0x000fd000088e0404 */
.L_x_306:
[--C-:B------:R-:W-:Y:S01]  /*aff0*/  SHF.R.U64 R14, R4, UR7, R5.reuse ;  /* 0x00000007040e7c19 */ /* 0x100fe20008001205 */
[----:B------:R-:W-:Y:S01]  /*b000*/  FMUL R22, R22, UR8 ;  /* 0x0000000816167c20 */ /* 0x000fe20008400000 */
[----:B------:R-:W-:Y:S01]  /*b010*/  SHF.R.U32.HI R4, RZ, UR7, R5 ;  /* 0x00000007ff047c19 */ /* 0x000fe20008011605 */
[----:B------:R-:W0:Y:S01]  /*b020*/  LDC R6, c[0x0][0x144] ;  /* 0x00005100ff067b82 */ /* 0x000e220000000800 */
[----:B------:R-:W-:Y:S01]  /*b030*/  IADD3 R5, P0, RZ, -R14, RZ ;  /* 0x8000000eff057210 */ /* 0x000fe20007f1e0ff */
[----:B------:R-:W-:Y:S01]  /*b040*/  ULDC UR6, c[0x0][0x154] ;  /* 0x0000550000067ab9 */ /* 0x000fe20000000800 */
[----:B-1----:R-:W-:Y:S01]  /*b050*/  I2FP.F32.U32 R7, R20 ;  /* 0x0000001400077245 */ /* 0x002fe20000201000 */
[----:B------:R-:W1:Y:S01]  /*b060*/  F2I.U32.TRUNC.NTZ R22, R22 ;  /* 0x0000001600167305 */ /* 0x000e62000020f000 */
[----:B------:R-:W-:Y:S01]  /*b070*/  ULDC.64 UR4, c[0x0][0x620] ;  /* 0x0001880000047ab9 */ /* 0x000fe20000000a00 */
[----:B------:R-:W-:Y:S01]  /*b080*/  IMAD.X R4, RZ, RZ, ~R4, P0 ;  /* 0x000000ffff047224 */ /* 0x000fe200000e0e04 */
[----:B------:R-:W-:Y:S01]  /*b090*/  ISETP.NE.AND P2, PT, R2, 0x1, PT ;  /* 0x000000010200780c */ /* 0x000fe20003f45270 */
[----:B------:R-:W-:Y:S01]  /*b0a0*/  FMUL R23, R7, UR6 ;  /* 0x0000000607177c20 */ /* 0x000fe20008400000 */
[----:B------:R-:W2:Y:S01]  /*b0b0*/  LDC R25, c[0x0][0x148] ;  /* 0x00005200ff197b82 */ /* 0x000ea20000000800 */
[----:B------:R-:W-:Y:S01]  /*b0c0*/  IMAD R4, R4, UR4, RZ ;  /* 0x0000000404047c24 */ /* 0x000fe2000f8e02ff */
[----:B------:R-:W-:-:S02]  /*b0d0*/  ULDC.64 UR6, c[0x0][0x640] ;  /* 0x0001900000067ab9 */ /* 0x000fc40000000a00 */
[----:B------:R-:W-:Y:S01]  /*b0e0*/  ISETP.NE.U32.AND P0, PT, RZ, UR6, PT ;  /* 0x00000006ff007c0c */ /* 0x000fe2000bf05070 */
[----:B------:R-:W3:Y:S01]  /*b0f0*/  F2I.U32.TRUNC.NTZ R23, R23 ;  /* 0x0000001700177305 */ /* 0x000ee2000020f000 */
[C---:B------:R-:W-:Y:S02]  /*b100*/  IMAD R7, R5.reuse, UR5, R4 ;  /* 0x0000000505077c24 */ /* 0x040fe4000f8e0204 */
[----:B------:R-:W-:Y:S01]  /*b110*/  IMAD.WIDE.U32 R4, R5, UR4, R16 ;  /* 0x0000000405047c25 */ /* 0x000fe2000f8e0010 */
[----:B------:R-:W-:Y:S01]  /*b120*/  ULDC UR4, c[0x0][0x618] ;  /* 0x0001860000047ab9 */ /* 0x000fe20000000800 */
[----:B------:R-:W-:Y:S02]  /*b130*/  ISETP.NE.AND.EX P0, PT, RZ, UR7, PT, P0 ;  /* 0x00000007ff007c0c */ /* 0x000fe4000bf05300 */
[----:B------:R-:W-:Y:S02]  /*b140*/  IMAD.IADD R5, R5, 0x1, R7 ;  /* 0x0000000105057824 */ /* 0x000fe400078e0207 */
[----:B-1----:R-:W-:-:S03]  /*b150*/  IMAD.MOV R22, RZ, RZ, -R22 ;  /* 0x000000ffff167224 */ /* 0x002fc600078e0a16 */
[----:B------:R-:W-:Y:S01]  /*b160*/  SHF.R.U64 R21, R4, UR4, R5 ;  /* 0x0000000404157c19 */ /* 0x000fe20008001205 */
[----:B0-----:R-:W-:Y:S01]  /*b170*/  IMAD R15, R6, R22, R15 ;  /* 0x00000016060f7224 */ /* 0x001fe200078e020f */
[----:B------:R-:W-:Y:S01]  /*b180*/  SHF.R.U32.HI R4, RZ, UR4, R5 ;  /* 0x00000004ff047c19 */ /* 0x000fe20008011605 */
[----:B------:R-:W-:Y:S01]  /*b190*/  ULDC UR4, c[0x0][0x608] ;  /* 0x0001820000047ab9 */ /* 0x000fe20000000800 */
[----:B---3--:R-:W-:Y:S02]  /*b1a0*/  IMAD.MOV R6, RZ, RZ, -R23 ;  /* 0x000000ffff067224 */ /* 0x008fe400078e0a17 */
[--C-:B------:R-:W-:Y:S02]  /*b1b0*/  SHF.R.U64 R22, R21, UR4, R4.reuse ;  /* 0x0000000415167c19 */ /* 0x100fe40008001204 */
[----:B------:R-:W-:Y:S01]  /*b1c0*/  SHF.R.U32.HI R5, RZ, UR4, R4 ;  /* 0x00000004ff057c19 */ /* 0x000fe20008011604 */
[----:B------:R-:W-:Y:S01]  /*b1d0*/  ULDC UR4, c[0x0][0x658] ;  /* 0x0001960000047ab9 */ /* 0x000fe20000000800 */
[----:B--2---:R-:W-:-:S02]  /*b1e0*/  @P2 IMAD R15, R25, R6, R20 ;  /* 0x00000006190f2224 */ /* 0x004fc400078e0214 */
[--C-:B------:R-:W-:Y:S02]  /*b1f0*/  SHF.R.U64 R20, R22, UR4, R5.reuse ;  /* 0x0000000416147c19 */ /* 0x100fe40008001205 */
[----:B------:R-:W-:-:S03]  /*b200*/  SHF.R.U32.HI R23, RZ, UR4, R5 ;  /* 0x00000004ff177c19 */ /* 0x000fc60008011605 */
[----:B------:R-:W-:Y:S02]  /*b210*/  IMAD.MOV.U32 R6, RZ, RZ, R20 ;  /* 0x000000ffff067224 */ /* 0x000fe400078e0014 */
[----:B------:R-:W-:Y:S01]  /*b220*/  IMAD.MOV.U32 R5, RZ, RZ, R23 ;  /* 0x000000ffff057224 */ /* 0x000fe200078e0017 */
[----:B------:R-:W-:Y:S06]  /*b230*/  @!P0 BRA `(.L_x_307) ;  /* 0x00000000002c8947 */ /* 0x000fec0003800000 */
        /* <DEDUP_REMOVED lines=9> */
[----:B------:R-:W-:-:S04]  /*b2d0*/  IMAD.WIDE.U32.X R4, R23, UR7, R4, P1 ;  /* 0x0000000717047c25 */ /* 0x000fc800088e0404 */
[----:B------:R-:W-:-:S07]  /*b2e0*/  IMAD.MOV.U32 R6, RZ, RZ, R4 ;  /* 0x000000ffff067224 */ /* 0x000fce00078e0004 */
.L_x_307:
[----:B------:R-:W-:Y:S01]  /*b2f0*/  ULDC UR4, c[0x0][0x648] ;  /* 0x0001920000047ab9 */ /* 0x000fe20000000800 */
[----:B------:R-:W-:Y:S01]  /*b300*/  LOP3.LUT R4, R22, UR17, RZ, 0xc0, !PT ;  /* 0x0000001116047c12 */ /* 0x000fe2000f8ec0ff */
[----:B------:R-:W-:Y:S01]  /*b310*/  ULDC UR5, c[0x0][0x610] ;  /* 0x0001840000057ab9 */ /* 0x000fe20000000800 */
[----:B------:R-:W-:Y:S01]  /*b320*/  SHF.R.U64 R5, R6, UR4, R5 ;  /* 0x0000000406057c19 */ /* 0x000fe20008001205 */
[----:B------:R-:W-:Y:S01]  /*b330*/  ULDC UR4, c[0x0][0x638] ;  /* 0x00018e0000047ab9 */ /* 0x000fe20000000800 */
[----:B------:R-:W-:Y:S01]  /*b340*/  LOP3.LUT R21, R21, UR16, RZ, 0xc0, !PT ;  /* 0x0000001015157c12 */ /* 0x000fe2000f8ec0ff */
[----:B------:R-:W-:Y:S02]  /*b350*/  IMAD.MOV.U32 R6, RZ, RZ, R14 ;  /* 0x000000ffff067224 */ /* 0x000fe400078e000e */
[----:B------:R-:W-:Y:S02]  /*b360*/  IMAD.MOV R7, RZ, RZ, -R5 ;  /* 0x000000ffff077224 */ /* 0x000fe400078e0a05 */
[----:B------:R-:W-:-:S02]  /*b370*/  IMAD R4, R5, UR18, R4 ;  /* 0x0000001205047c24 */ /* 0x000fc4000f8e0204 */
[----:B------:R-:W-:Y:S01]  /*b380*/  IMAD R20, R7, UR4, R20 ;  /* 0x0000000407147c24 */ /* 0x000fe2000f8e0214 */
[----:B------:R-:W-:Y:S01]  /*b390*/  ULDC UR4, c[0x0][0x600] ;  /* 0x0001800000047ab9 */ /* 0x000fe20000000800 */
[----:B------:R-:W-:Y:S02]  /*b3a0*/  IMAD R15, R4, UR5, R15 ;  /* 0x00000005040f7c24 */ /* 0x000fe4000f8e020f */
[----:B------:R-:W-:Y:S02]  /*b3b0*/  IMAD R20, R20, UR4, R21 ;  /* 0x0000000414147c24 */ /* 0x000fe4000f8e0215 */
[----:B------:R-:W-:-:S03]  /*b3c0*/  IMAD.MOV.U32 R4, RZ, RZ, 0x1 ;  /* 0x00000001ff047424 */ /* 0x000fc600078e00ff */
[----:B------:R-:W-:Y:S02]  /*b3d0*/  SEL R21, R20, R15, !P2 ;  /* 0x0000000f14157207 */ /* 0x000fe40005000000 */
[----:B------:R-:W-:-:S07]  /*b3e0*/  SEL R20, R15, R20, !P2 ;  /* 0x000000140f147207 */ /* 0x000fce0005000000 */
.L_x_305:
[----:B------:R-:W-:Y:S05]  /*b3f0*/  BSYNC B1 ;  /* 0x0000000000017941 */ /* 0x000fea0003800000 */
.L_x_304:
[----:B------:R-:W-:-:S13]  /*b400*/  LOP3.LUT P0, RZ, R4, 0xff, RZ, 0xc0, !PT ;  /* 0x000000ff04ff7812 */ /* 0x000fda000780c0ff */
[----:B------:R-:W-:Y:S05]  /*b410*/  @P0 BRA `(.L_x_308) ;  /* 0xfffffff400400947 */ /* 0x000fea000383ffff */
[----:B------:R-:W-:Y:S05]  /*b420*/  BSYNC B0 ;  /* 0x0000000000007941 */ /* 0x000fea0003800000 */
.L_x_297:
[----:B------:R-:W-:-:S03]  /*b430*/  UMOV UR4, 0xffffffff ;  /* 0xffffffff00047882 */ /* 0x000fc60000000000 */
[----:B------:R-:W-:Y:S05]  /*b440*/  BRA.DIV UR4, `(.L_x_309) ;  /* 0x0000000604c87947 */ /* 0x000fea000b800000 */
[----:B------:R-:W-:-:S13]  /*b450*/  ELECT P6, URZ, PT ;  /* 0x00000000003f782f */ /* 0x000fda00038c0000 */
.L_x_328:
[----:B------:R-:W-:Y:S04]  /*b460*/  BSSY B0, `(.L_x_310) ;  /* 0x0000058000007945 */ /* 0x000fe80003800000 */
[----:B------:R-:W-:Y:S05]  /*b470*/  @!P6 BRA `(.L_x_311) ;  /* 0x000000040058e947 */ /* 0x000fea0003800000 */
[----:B------:R-:W-:-:S04]  /*b480*/  LOP3.LUT R19, R19, 0x2, RZ, 0xfc, !PT ;  /* 0x0000000213137812 */ /* 0x000fc800078efcff */
[----:B------:R-:W-:-:S13]  /*b490*/  ISETP.NE.AND P0, PT, R19, 0x3, PT ;  /* 0x000000031300780c */ /* 0x000fda0003f05270 */
[----:B------:R-:W-:Y:S05]  /*b4a0*/  @!P0 BRA `(.L_x_312) ;  /* 0x0000000000048947 */ /* 0x000fea0003800000 */
[----:B------:R-:W-:Y:S01]  /*b4b0*/  BPT.TRAP 0x1 ;  /* 0x000000040000795c */ /* 0x000fe20000300000 */
.L_x_312:
[----:B------:R-:W0:Y:S01]  /*b4c0*/  S2R R5, SR_CgaCtaId ;  /* 0x0000000000057919 */ /* 0x000e220000008800 */
[----:B------:R-:W-:Y:S02]  /*b4d0*/  MOV R2, 0x400 ;  /* 0x0000040000027802 */ /* 0x000fe40000000f00 */
[----:B------:R-:W-:Y:S02]  /*b4e0*/  SHF.L.U32 R4, R0, 0x1f, RZ ;  /* 0x0000001f00047819 */ /* 0x000fe400000006ff */
[----:B0-----:R-:W-:-:S05]  /*b4f0*/  LEA R2, R5, R2, 0x18 ;  /* 0x0000000205027211 */ /* 0x001fca00078ec0ff */
[----:B------:R-:W-:-:S04]  /*b500*/  VIADD R2, R2, 0x48 ;  /* 0x0000004802027836 */ /* 0x000fc80000000000 */
[C---:B------:R-:W-:Y:S02]  /*b510*/  IMAD R7, R3.reuse, 0x8, R2 ;  /* 0x0000000803077824 */ /* 0x040fe400078e0202 */
[----:B------:R-:W-:Y:S02]  /*b520*/  VIADD R3, R3, 0x1 ;  /* 0x0000000103037836 */ /* 0x000fe40000000000 */
[----:B------:R-:W0:Y:S03]  /*b530*/  SYNCS.PHASECHK.TRANS64.TRYWAIT P0, [R7+URZ], R4 ;  /* 0x00000004070075a7 */ /* 0x000e26000800017f */
[----:B------:R-:W-:-:S04]  /*b540*/  ISETP.NE.AND P1, PT, R3, 0x9, PT ;  /* 0x000000090300780c */ /* 0x000fc80003f25270 */
[----:B------:R-:W-:Y:S02]  /*b550*/  SEL R5, RZ, 0x1, P1 ;  /* 0x00000001ff057807 */ /* 0x000fe40000800000 */
[----:B------:R-:W-:Y:S02]  /*b560*/  SEL R3, R3, RZ, P1 ;  /* 0x000000ff03037207 */ /* 0x000fe40000800000 */
[----:B------:R-:W-:-:S03]  /*b570*/  LOP3.LUT R6, R0, R5, RZ, 0x3c, !PT ;  /* 0x0000000500067212 */ /* 0x000fc600078e3cff */
[----:B------:R-:W-:Y:S01]  /*b580*/  IMAD R8, R3, 0x8, R2 ;  /* 0x0000000803087824 */ /* 0x000fe200078e0202 */
[----:B------:R-:W-:Y:S01]  /*b590*/  SHF.L.U32 R5, R6, 0x1f, RZ ;  /* 0x0000001f06057819 */ /* 0x000fe200000006ff */
[----:B0-----:R-:W-:Y:S06]  /*b5a0*/  @!P0 BRA `(.L_x_313) ;  /* 0x0000000400908947 */ /* 0x001fec0003800000 */
.L_x_329:
[----:B------:R-:W1:Y:S01]  /*b5b0*/  SYNCS.PHASECHK.TRANS64.TRYWAIT P0, [R8+URZ], R5 ;  /* 0x00000005080075a7 */ /* 0x000e62000800017f */
[----:B------:R-:W-:-:S05]  /*b5c0*/  VIADD R0, R3, 0x1 ;  /* 0x0000000103007836 */ /* 0x000fca0000000000 */
[----:B------:R-:W-:-:S04]  /*b5d0*/  ISETP.NE.AND P1, PT, R0, 0x9, PT ;  /* 0x000000090000780c */ /* 0x000fc80003f25270 */
[----:B------:R-:W-:Y:S02]  /*b5e0*/  SEL R3, RZ, 0x1, P1 ;  /* 0x00000001ff037807 */ /* 0x000fe40000800000 */
[----:B0-----:R-:W-:Y:S02]  /*b5f0*/  SEL R7, R0, RZ, P1 ;  /* 0x000000ff00077207 */ /* 0x001fe40000800000 */
[----:B------:R-:W-:-:S03]  /*b600*/  LOP3.LUT R6, R6, R3, RZ, 0x3c, !PT ;  /* 0x0000000306067212 */ /* 0x000fc600078e3cff */
[----:B------:R-:W-:Y:S01]  /*b610*/  IMAD R9, R7, 0x8, R2 ;  /* 0x0000000807097824 */ /* 0x000fe200078e0202 */
[----:B------:R-:W-:Y:S01]  /*b620*/  SHF.L.U32 R4, R6, 0x1f, RZ ;  /* 0x0000001f06047819 */ /* 0x000fe200000006ff */
[----:B-1----:R-:W-:Y:S06]  /*b630*/  @!P0 BRA `(.L_x_314) ;  /* 0x0000000400808947 */ /* 0x002fec0003800000 */
.L_x_330:
[----:B------:R-:W1:Y:S01]  /*b640*/  SYNCS.PHASECHK.TRANS64.TRYWAIT P0, [R9+URZ], R4 ;  /* 0x00000004090075a7 */ /* 0x000e62000800017f */
[----:B------:R-:W-:-:S05]  /*b650*/  VIADD R0, R7, 0x1 ;  /* 0x0000000107007836 */ /* 0x000fca0000000000 */
[----:B------:R-:W-:-:S04]  /*b660*/  ISETP.NE.AND P1, PT, R0, 0x9, PT ;  /* 0x000000090000780c */ /* 0x000fc80003f25270 */
[----:B------:R-:W-:Y:S02]  /*b670*/  SEL R3, RZ, 0x1, P1 ;  /* 0x00000001ff037807 */ /* 0x000fe40000800000 */
[----:B------:R-:W-:Y:S02]  /*b680*/  SEL R7, R0, RZ, P1 ;  /* 0x000000ff00077207 */ /* 0x000fe40000800000 */
[----:B------:R-:W-:-:S03]  /*b690*/  LOP3.LUT R6, R6, R3, RZ, 0x3c, !PT ;  /* 0x0000000306067212 */ /* 0x000fc600078e3cff */
[----:B0-----:R-:W-:Y:S01]  /*b6a0*/  IMAD R8, R7, 0x8, R2 ;  /* 0x0000000807087824 */ /* 0x001fe200078e0202 */
[----:B------:R-:W-:Y:S01]  /*b6b0*/  SHF.L.U32 R5, R6, 0x1f, RZ ;  /* 0x0000001f06057819 */ /* 0x000fe200000006ff */
[----:B-1----:R-:W-:Y:S06]  /*b6c0*/  @!P0 BRA `(.L_x_315) ;  /* 0x0000000400708947 */ /* 0x002fec0003800000 */
.L_x_331:
        /* <DEDUP_REMOVED lines=9> */
.L_x_332:
        /* <DEDUP_REMOVED lines=9> */
.L_x_333:
        /* <DEDUP_REMOVED lines=9> */
.L_x_334:
[----:B------:R-:W1:Y:S01]  /*b880*/  SYNCS.PHASECHK.TRANS64.TRYWAIT P0, [R9+URZ], R4 ;  /* 0x00000004090075a7 */ /* 0x000e62000800017f */
[----:B------:R-:W-:-:S05]  /*b890*/  VIADD R0, R7, 0x1 ;  /* 0x0000000107007836 */ /* 0x000fca0000000000 */
[----:B------:R-:W-:-:S04]  /*b8a0*/  ISETP.NE.AND P1, PT, R0, 0x9, PT ;  /* 0x000000090000780c */ /* 0x000fc80003f25270 */
[----:B------:R-:W-:Y:S02]  /*b8b0*/  SEL R3, RZ, 0x1, P1 ;  /* 0x00000001ff037807 */ /* 0x000fe40000800000 */
[----:B------:R-:W-:Y:S02]  /*b8c0*/  SEL R7, R0, RZ, P1 ;  /* 0x000000ff00077207 */ /* 0x000fe40000800000 */
[----:B------:R-:W-:-:S03]  /*b8d0*/  LOP3.LUT R11, R6, R3, RZ, 0x3c, !PT ;  /* 0x00000003060b7212 */ /* 0x000fc600078e3cff */
[----:B------:R-:W-:Y:S01]  /*b8e0*/  IMAD R6, R7, 0x8, R2 ;  /* 0x0000000807067824 */ /* 0x000fe200078e0202 */
[----:B0-----:R-:W-:Y:S01]  /*b8f0*/  SHF.L.U32 R5, R11, 0x1f, RZ ;  /* 0x0000001f0b057819 */ /* 0x001fe200000006ff */
[----:B-1----:R-:W-:Y:S06]  /*b900*/  @!P0 BRA `(.L_x_319) ;  /* 0x0000000400308947 */ /* 0x002fec0003800000 */
.L_x_335:
[----:B------:R-:W1:Y:S01]  /*b910*/  SYNCS.PHASECHK.TRANS64.TRYWAIT P0, [R6+URZ], R5 ;  /* 0x00000005060075a7 */ /* 0x000e62000800017f */
[----:B------:R-:W-:-:S05]  /*b920*/  VIADD R0, R7, 0x1 ;  /* 0x0000000107007836 */ /* 0x000fca0000000000 */
[----:B------:R-:W-:-:S04]  /*b930*/  ISETP.NE.AND P1, PT, R0, 0x9, PT ;  /* 0x000000090000780c */ /* 0x000fc80003f25270 */
[----:B0-----:R-:W-:Y:S02]  /*b940*/  SEL R4, RZ, 0x1, P1 ;  /* 0x00000001ff047807 */ /* 0x001fe40000800000 */
[----:B------:R-:W-:Y:S02]  /*b950*/  SEL R3, R0, RZ, P1 ;  /* 0x000000ff00037207 */ /* 0x000fe40000800000 */
[----:B------:R-:W-:Y:S01]  /*b960*/  LOP3.LUT R0, R11, R4, RZ, 0x3c, !PT ;  /* 0x000000040b007212 */ /* 0x000fe200078e3cff */
[----:B-1----:R-:W-:Y:S06]  /*b970*/  @!P0 BRA `(.L_x_320) ;  /* 0x0000000400288947 */ /* 0x002fec0003800000 */
.L_x_336:
[----:B------:R-:W-:Y:S01]  /*b980*/  IMAD R3, R3, 0x8, R2 ;  /* 0x0000000803037824 */ /* 0x000fe200078e0202 */
[----:B------:R-:W-:-:S07]  /*b990*/  SHF.L.U32 R0, R0, 0x1f, RZ ;  /* 0x0000001f00007819 */ /* 0x000fce00000006ff */
.L_x_321:
[----:B-1----:R1:W2:Y:S02]  /*b9a0*/  SYNCS.PHASECHK.TRANS64.TRYWAIT P0, [R3+URZ], R0 ;  /* 0x00000000030075a7 */ /* 0x0022a4000800017f */
[----:B--2---:R-:W-:Y:S05]  /*b9b0*/  @!P0 NANOSLEEP.SYNCS 0x989680 ;  /* 0x009896800000895d */ /* 0x004fea0003900000 */
[----:B------:R-:W2:Y:S02]  /*b9c0*/  @!P0 SYNCS.PHASECHK.TRANS64 P0, [R3+URZ], R0 ;  /* 0x00000000030085a7 */ /* 0x000ea4000800007f */
[----:B--2---:R-:W-:Y:S05]  /*b9d0*/  @!P0 BRA `(.L_x_321) ;  /* 0xfffffffc00f08947 */ /* 0x004fea000383ffff */
.L_x_311:
[----:B------:R-:W-:Y:S05]  /*b9e0*/  BSYNC B0 ;  /* 0x0000000000007941 */ /* 0x000fea0003800000 */
.L_x_310:
[----:B------:R-:W-:Y:S05]  /*b9f0*/  EXIT ;  /* 0x000000000000794d */ /* 0x000fea0003800000 */
.L_x_22:
[----:B---3--:R3:W4:Y:S02]  /*ba00*/  SYNCS.PHASECHK.TRANS64.TRYWAIT P1, [R3+URZ], R0 ;  /* 0x00000000030075a7 */ /* 0x008724000802017f */
[----:B----4-:R-:W-:Y:S05]  /*ba10*/  @!P1 NANOSLEEP.SYNCS 0x989680 ;  /* 0x009896800000995d */ /* 0x010fea0003900000 */
[----:B------:R-:W4:Y:S02]  /*ba20*/  @!P1 SYNCS.PHASECHK.TRANS64 P1, [R3+URZ], R0 ;  /* 0x00000000030095a7 */ /* 0x000f24000802007f */
[----:B----4-:R-:W-:Y:S05]  /*ba30*/  @!P1 BRA `(.L_x_22) ;  /* 0xfffffffc00f09947 */ /* 0x010fea000383ffff */
[----:B------:R-:W-:Y:S05]  /*ba40*/  BRA `(.L_x_21) ;  /* 0xffffff5800e87947 */ /* 0x000fea000383ffff */
.L_x_27:
[----:B-1----:R1:W2:Y:S02]  /*ba50*/  SYNCS.PHASECHK.TRANS64.TRYWAIT P1, [R5+URZ], R4 ;  /* 0x00000004050075a7 */ /* 0x0022a4000802017f */
[----:B--2---:R-:W-:Y:S05]  /*ba60*/  @!P1 NANOSLEEP.SYNCS 0x989680 ;  /* 0x009896800000995d */ /* 0x004fea0003900000 */
[----:B------:R-:W2:Y:S02]  /*ba70*/  @!P1 SYNCS.PHASECHK.TRANS64 P1, [R5+URZ], R4 ;  /* 0x00000004050095a7 */ /* 0x000ea4000802007f */
[----:B--2---:R-:W-:Y:S05]  /*ba80*/  @!P1 BRA `(.L_x_27) ;  /* 0xfffffffc00f09947 */ /* 0x004fea000383ffff */
[----:B------:R-:W-:Y:S05]  /*ba90*/  BRA `(.L_x_26) ;  /* 0xffffff5c009c7947 */ /* 0x000fea000383ffff */
.L_x_298:
[----:B------:R-:W-:Y:S01]  /*baa0*/  BSSY B1, `(.L_x_322) ;  /* 0x0000006000017945 */ /* 0x000fe20003800000 */
[----:B------:R-:W-:-:S07]  /*bab0*/  IMAD.MOV.U32 R15, RZ, RZ, -0x1 ;  /* 0xffffffffff0f7424 */ /* 0x000fce00078e00ff */
[----:B------:R-:W-:Y:S05]  /*bac0*/  WARPSYNC.COLLECTIVE R15, `(.L_x_323) ;  /* 0x000000000f0c7348 */ /* 0x000fea0003c00000 */
[----:B------:R-:W-:Y:S02]  /*bad0*/  ELECT P6, UR62, PT ;  /* 0x00000000003e782f */ /* 0x000fe400038c0000 */
[----:B------:R-:W-:Y:S01]  /*bae0*/  MOV R14, UR62 ;  /* 0x0000003e000e7c02 */ /* 0x000fe20008000f00 */
[----:B------:R-:W-:Y:S10]  /*baf0*/  ENDCOLLECTIVE ;  /* 0x000000000000791b */ /* 0x000ff40003800000 */
.L_x_323:
[----:B------:R-:W-:Y:S05]  /*bb00*/  BSYNC B1 ;  /* 0x0000000000017941 */ /* 0x000fea0003800000 */
.L_x_322:
[----:B------:R-:W-:Y:S05]  /*bb10*/  BRA `(.L_x_324) ;  /* 0xffffffec008c7947 */ /* 0x000fea000383ffff */
.L_x_301:
[----:B-1----:R1:W2:Y:S02]  /*bb20*/  SYNCS.PHASECHK.TRANS64.TRYWAIT P0, [R23+URZ+0x48], R14 ;  /* 0x0000480e170075a7 */ /* 0x0022a4000800017f */
[----:B--2---:R-:W-:Y:S05]  /*bb30*/  @!P0 NANOSLEEP.SYNCS 0x989680 ;  /* 0x009896800000895d */ /* 0x004fea0003900000 */
[----:B------:R-:W2:Y:S02]  /*bb40*/  @!P0 SYNCS.PHASECHK.TRANS64 P0, [R23+URZ+0x48], R14 ;  /* 0x0000480e170085a7 */ /* 0x000ea4000800007f */
[----:B--2---:R-:W-:Y:S05]  /*bb50*/  @!P0 BRA `(.L_x_301) ;  /* 0xfffffffc00f08947 */ /* 0x004fea000383ffff */
[----:B------:R-:W-:Y:S05]  /*bb60*/  BRA `(.L_x_325) ;  /* 0xffffffec00c47947 */ /* 0x000fea000383ffff */
.L_x_309:
[----:B------:R-:W-:Y:S01]  /*bb70*/  BSSY B0, `(.L_x_326) ;  /* 0x0000006000007945 */ /* 0x000fe20003800000 */
[----:B------:R-:W-:-:S07]  /*bb80*/  IMAD.MOV.U32 R15, RZ, RZ, -0x1 ;  /* 0xffffffffff0f7424 */ /* 0x000fce00078e00ff */
[----:B------:R-:W-:Y:S05]  /*bb90*/  WARPSYNC.COLLECTIVE R15, `(.L_x_327) ;  /* 0x000000000f0c7348 */ /* 0x000fea0003c00000 */
[----:B------:R-:W-:Y:S02]  /*bba0*/  ELECT P6, UR62, PT ;  /* 0x00000000003e782f */ /* 0x000fe400038c0000 */
[----:B------:R-:W-:Y:S01]  /*bbb0*/  MOV R14, UR62 ;  /* 0x0000003e000e7c02 */ /* 0x000fe20008000f00 */
[----:B------:R-:W-:Y:S10]  /*bbc0*/  ENDCOLLECTIVE ;  /* 0x000000000000791b */ /* 0x000ff40003800000 */
.L_x_327:
[----:B------:R-:W-:Y:S05]  /*bbd0*/  BSYNC B0 ;  /* 0x0000000000007941 */ /* 0x000fea0003800000 */
.L_x_326:
[----:B------:R-:W-:Y:S05]  /*bbe0*/  BRA `(.L_x_328) ;  /* 0xfffffff8001c7947 */ /* 0x000fea000383ffff */
.L_x_313:
[----:B0-----:R0:W1:Y:S02]  /*bbf0*/  SYNCS.PHASECHK.TRANS64.TRYWAIT P0, [R7+URZ], R4 ;  /* 0x00000004070075a7 */ /* 0x001064000800017f */
[----:B-1----:R-:W-:Y:S05]  /*bc00*/  @!P0 NANOSLEEP.SYNCS 0x989680 ;  /* 0x009896800000895d */ /* 0x002fea0003900000 */
[----:B------:R-:W1:Y:S02]  /*bc10*/  @!P0 SYNCS.PHASECHK.TRANS64 P0, [R7+URZ], R4 ;  /* 0x00000004070085a7 */ /* 0x000e64000800007f */
[----:B-1----:R-:W-:Y:S05]  /*bc20*/  @!P0 BRA `(.L_x_313) ;  /* 0xfffffffc00f08947 */ /* 0x002fea000383ffff */
[----:B------:R-:W-:Y:S05]  /*bc30*/  BRA `(.L_x_329) ;  /* 0xfffffff8005c7947 */ /* 0x000fea000383ffff */
.L_x_314:
[----:B0-----:R0:W1:Y:S02]  /*bc40*/  SYNCS.PHASECHK.TRANS64.TRYWAIT P0, [R8+URZ], R5 ;  /* 0x00000005080075a7 */ /* 0x001064000800017f */
[----:B-1----:R-:W-:Y:S05]  /*bc50*/  @!P0 NANOSLEEP.SYNCS 0x989680 ;  /* 0x009896800000895d */ /* 0x002fea0003900000 */
[----:B------:R-:W1:Y:S02]  /*bc60*/  @!P0 SYNCS.PHASECHK.TRANS64 P0, [R8+URZ], R5 ;  /* 0x00000005080085a7 */ /* 0x000e64000800007f */
[----:B-1----:R-:W-:Y:S05]  /*bc70*/  @!P0 BRA `(.L_x_314) ;  /* 0xfffffffc00f08947 */ /* 0x002fea000383ffff */
[----:B------:R-:W-:Y:S05]  /*bc80*/  BRA `(.L_x_330) ;  /* 0xfffffff8006c7947 */ /* 0x000fea000383ffff */
.L_x_315:
[----:B0-----:R0:W1:Y:S02]  /*bc90*/  SYNCS.PHASECHK.TRANS64.TRYWAIT P0, [R9+URZ], R4 ;  /* 0x00000004090075a7 */ /* 0x001064000800017f */
[----:B-1----:R-:W-:Y:S05]  /*bca0*/  @!P0 NANOSLEEP.SYNCS 0x989680 ;  /* 0x009896800000895d */ /* 0x002fea0003900000 */
[----:B------:R-:W1:Y:S02]  /*bcb0*/  @!P0 SYNCS.PHASECHK.TRANS64 P0, [R9+URZ], R4 ;  /* 0x00000004090085a7 */ /* 0x000e64000800007f */
[----:B-1----:R-:W-:Y:S05]  /*bcc0*/  @!P0 BRA `(.L_x_315) ;  /* 0xfffffffc00f08947 */ /* 0x002fea000383ffff */
[----:B------:R-:W-:Y:S05]  /*bcd0*/  BRA `(.L_x_331) ;  /* 0xfffffff8007c7947 */ /* 0x000fea000383ffff */
.L_x_316:
[----:B0-----:R0:W1:Y:S02]  /*bce0*/  SYNCS.PHASECHK.TRANS64.TRYWAIT P0, [R8+URZ], R5 ;  /* 0x00000005080075a7 */ /* 0x001064000800017f */
[----:B-1----:R-:W-:Y:S05]  /*bcf0*/  @!P0 NANOSLEEP.SYNCS 0x989680 ;  /* 0x009896800000895d */ /* 0x002fea0003900000 */
[----:B------:R-:W1:Y:S02]  /*bd00*/  @!P0 SYNCS.PHASECHK.TRANS64 P0, [R8+URZ], R5 ;  /* 0x00000005080085a7 */ /* 0x000e64000800007f */
[----:B-1----:R-:W-:Y:S05]  /*bd10*/  @!P0 BRA `(.L_x_316) ;  /* 0xfffffffc00f08947 */ /* 0x002fea000383ffff */
[----:B------:R-:W-:Y:S05]  /*bd20*/  BRA `(.L_x_332) ;  /* 0xfffffff8008c7947 */ /* 0x000fea000383ffff */
.L_x_317:
[----:B0-----:R0:W1:Y:S02]  /*bd30*/  SYNCS.PHASECHK.TRANS64.TRYWAIT P0, [R9+URZ], R4 ;  /* 0x00000004090075a7 */ /* 0x001064000800017f */
[----:B-1----:R-:W-:Y:S05]  /*bd40*/  @!P0 NANOSLEEP.SYNCS 0x989680 ;  /* 0x009896800000895d */ /* 0x002fea0003900000 */
[----:B------:R-:W1:Y:S02]  /*bd50*/  @!P0 SYNCS.PHASECHK.TRANS64 P0, [R9+URZ], R4 ;  /* 0x00000004090085a7 */ /* 0x000e64000800007f */
[----:B-1----:R-:W-:Y:S05]  /*bd60*/  @!P0 BRA `(.L_x_317) ;  /* 0xfffffffc00f08947 */ /* 0x002fea000383ffff */
[----:B------:R-:W-:Y:S05]  /*bd70*/  BRA `(.L_x_333) ;  /* 0xfffffff8009c7947 */ /* 0x000fea000383ffff */
.L_x_318:
[----:B0-----:R0:W1:Y:S02]  /*bd80*/  SYNCS.PHASECHK.TRANS64.TRYWAIT P0, [R8+URZ], R5 ;  /* 0x00000005080075a7 */ /* 0x001064000800017f */
[----:B-1----:R-:W-:Y:S05]  /*bd90*/  @!P0 NANOSLEEP.SYNCS 0x989680 ;  /* 0x009896800000895d */ /* 0x002fea0003900000 */
[----:B------:R-:W1:Y:S02]  /*bda0*/  @!P0 SYNCS.PHASECHK.TRANS64 P0, [R8+URZ], R5 ;  /* 0x00000005080085a7 */ /* 0x000e64000800007f */
[----:B-1----:R-:W-:Y:S05]  /*bdb0*/  @!P0 BRA `(.L_x_318) ;  /* 0xfffffffc00f08947 */ /* 0x002fea000383ffff */
[----:B------:R-:W-:Y:S05]  /*bdc0*/  BRA `(.L_x_334) ;  /* 0xfffffff800ac7947 */ /* 0x000fea000383ffff */
.L_x_319:
[----:B0-----:R0:W1:Y:S02]  /*bdd0*/  SYNCS.PHASECHK.TRANS64.TRYWAIT P0, [R9+URZ], R4 ;  /* 0x00000004090075a7 */ /* 0x001064000800017f */
[----:B-1----:R-:W-:Y:S05]  /*bde0*/  @!P0 NANOSLEEP.SYNCS 0x989680 ;  /* 0x009896800000895d */ /* 0x002fea0003900000 */
[----:B------:R-:W1:Y:S02]  /*bdf0*/  @!P0 SYNCS.PHASECHK.TRANS64 P0, [R9+URZ], R4 ;  /* 0x00000004090085a7 */ /* 0x000e64000800007f */
[----:B-1----:R-:W-:Y:S05]  /*be00*/  @!P0 BRA `(.L_x_319) ;  /* 0xfffffffc00f08947 */ /* 0x002fea000383ffff */
[----:B------:R-:W-:Y:S05]  /*be10*/  BRA `(.L_x_335) ;  /* 0xfffffff800bc7947 */ /* 0x000fea000383ffff */
.L_x_320:
[----:B0-----:R0:W1:Y:S02]  /*be20*/  SYNCS.PHASECHK.TRANS64.TRYWAIT P0, [R6+URZ], R5 ;  /* 0x00000005060075a7 */ /* 0x001064000800017f */
[----:B-1----:R-:W-:Y:S05]  /*be30*/  @!P0 NANOSLEEP.SYNCS 0x989680 ;  /* 0x009896800000895d */ /* 0x002fea0003900000 */
[----:B------:R-:W1:Y:S02]  /*be40*/  @!P0 SYNCS.PHASECHK.TRANS64 P0, [R6+URZ], R5 ;  /* 0x00000005060085a7 */ /* 0x000e64000800007f */
[----:B-1----:R-:W-:Y:S05]  /*be50*/  @!P0 BRA `(.L_x_320) ;  /* 0xfffffffc00f08947 */ /* 0x002fea000383ffff */
[----:B------:R-:W-:Y:S05]  /*be60*/  BRA `(.L_x_336) ;  /* 0xfffffff800c47947 */ /* 0x000fea000383ffff */
.L_x_337:
[----:B------:R-:W-:-:S00]  /*be70*/  BRA `(.L_x_337) ;  /* 0xfffffffc00fc7947 */ /* 0x000fc0000383ffff */
[----:B------:R-:W-:-:S00]  /*be80*/  NOP ;  /* 0x0000000000007918 */ /* 0x000fc00000000000 */
[----:B------:R-:W-:-:S00]  /*be90*/  NOP ;  /* 0x0000000000007918 */ /* 0x000fc00000000000 */
[----:B------:R-:W-:-:S00]  /*bea0*/  NOP ;  /* 0x0000000000007918 */ /* 0x000fc00000000000 */
[----:B------:R-:W-:-:S00]  /*beb0*/  NOP ;  /* 0x0000000000007918 */ /* 0x000fc00000000000 */
[----:B------:R-:W-:-:S00]  /*bec0*/  NOP ;  /* 0x0000000000007918 */ /* 0x000fc00000000000 */
[----:B------:R-:W-:-:S00]  /*bed0*/  NOP ;  /* 0x0000000000007918 */ /* 0x000fc00000000000 */
[----:B------:R-:W-:-:S00]  /*bee0*/  NOP ;  /* 0x0000000000007918 */ /* 0x000fc00000000000 */
[----:B------:R-:W-:-:S00]  /*bef0*/  NOP ;  /* 0x0000000000007918 */ /* 0x000fc00000000000 */
.L_x_338:


//--------------------- .nv.global.init           --------------------------
	.section	.nv.global.init,"aw",@progbits
.nv.global.init:
	.type		$str$22,@object
	.size		$str$22,($str$23 - $str$22)
$str$22:
        /*0000*/ 	.byte	0x6b, 0x5f, 0x74, 0x69, 0x6c, 0x65, 0x5f, 0x63, 0x6f, 0x75, 0x6e, 0x74, 0x20, 0x3e, 0x3d, 0x20
        /*0010*/ 	.byte	0x31, 0x00
	.type		$str$23,@object
	.size		$str$23,(__unnamed_1 - $str$23)
$str$23:
        /*0012*/ 	.byte	0x2f, 0x74, 0x6d, 0x70, 0x2f, 0x63, 0x75, 0x74, 0x6c, 0x61, 0x73, 0x73, 0x5f, 0x73, 0x77, 0x65
        /*0022*/ 	.byte	0x65, 0x70, 0x5f, 0x73, 0x72, 0x63, 0x2f, 0x69, 0x6e, 0x63, 0x6c, 0x75, 0x64, 0x65, 0x2f, 0x63
        /*0032*/ 	.byte	0x75, 0x74, 0x6c, 0x61, 0x73, 0x73, 0x2f, 0x67, 0x65, 0x6d, 0x6d, 0x2f, 0x63, 0x6f, 0x6c, 0x6c
        /*0042*/ 	.byte	0x65, 0x63, 0x74, 0x69, 0x76, 0x65, 0x2f, 0x73, 0x6d, 0x39, 0x30, 0x5f, 0x6d, 0x6d, 0x61, 0x5f
        /*0052*/ 	.byte	0x74, 0x6d, 0x61, 0x5f, 0x67, 0x6d, 0x6d, 0x61, 0x5f, 0x73, 0x73, 0x5f, 0x77, 0x61, 0x72, 0x70
        /*0062*/ 	.byte	0x73, 0x70, 0x65, 0x63, 0x69, 0x61, 0x6c, 0x69, 0x7a, 0x65, 0x64, 0x2e, 0x68, 0x70, 0x70, 0x00
	.type		__unnamed_1,@object
	.size		__unnamed_1,(.L_0 - __unnamed_1)
__unnamed_1:
        /*0072*/ 	.byte	0x76, 0x6f, 0x69, 0x64, 0x20, 0x63, 0x75, 0x74, 0x6c, 0x61, 0x73, 0x73, 0x3a, 0x3a, 0x67, 0x65
        /* <DEDUP_REMOVED lines=181> */
.L_0:


//--------------------- .nv.shared._ZN7cutlass13device_kernelINS_4gemm6kernel13GemmUniversalIN4cute5tupleIJiiiiEEENS1_10collective13CollectiveMmaINS1_34MainloopSm90TmaGmmaWarpSpecializedILi9ENS5_IJNS4_1CILi2EEENSA_ILi1EEESC_EEENS1_35KernelTmaWarpSpecializedCooperativeEEENS5_IJNSA_ILi128EEENSA_ILi256EEENSA_ILi32EEEEEENS_10bfloat16_tENS5_IJlSC_lEEESK_SL_NS4_8TiledMMAINS4_8MMA_AtomIJNS4_4SM904GMMA28MMA_64x256x16_F32BF16BF16_SSILNSP_5MajorE0ELSR_0ELNSP_7ScaleInE1ELSS_1EEEEEENS4_6LayoutISD_NS5_IJSC_NSA_ILi0EEESW_EEEEENS5_IJNS4_10UnderscoreESZ_SZ_EEEEENS4_13SM90_TMA_LOADENS4_14ComposedLayoutINS4_7SwizzleILi2ELi4ELi3EEENS4_18smem_ptr_flag_bitsILi16EEENSV_INS5_IJNSA_ILi8EEESI_EEENS5_IJSI_SC_EEEEEEEvNS4_8identityENS4_23SM90_TMA_LOAD_MULTICASTES1C_vS1D_EENS_8epilogue10collective6detail29Sm90TmaWarpSpecializedAdapterINS1H_15DefaultEpilogueISK_SL_SL_NS1G_6thread17LinearCombinationISK_Li1EffLNS1L_9ScaleType4KindE0ELNS_15FloatRoundStyleE2ESK_EENS1_15EpilogueDefaultEEEEEvvEEEEvNT_6ParamsE --------------------------
	.section	.nv.shared._ZN7cutlass13device_kernelINS_4gemm6kernel13GemmUniversalIN4cute5tupleIJiiiiEEENS1_10collective13CollectiveMmaINS1_34MainloopSm90TmaGmmaWarpSpecializedILi9ENS5_IJNS4_1CILi2EEENSA_ILi1EEESC_EEENS1_35KernelTmaWarpSpecializedCooperativeEEENS5_IJNSA_ILi128EEENSA_ILi256EEENSA_ILi32EEEEEENS_10bfloat16_tENS5_IJlSC_lEEESK_SL_NS4_8TiledMMAINS4_8MMA_AtomIJNS4_4SM904GMMA28MMA_64x256x16_F32BF16BF16_SSILNSP_5MajorE0ELSR_0ELNSP_7ScaleInE1ELSS_1EEEEEENS4_6LayoutISD_NS5_IJSC_NSA_ILi0EEESW_EEEEENS5_IJNS4_10UnderscoreESZ_SZ_EEEEENS4_13SM90_TMA_LOADENS4_14ComposedLayoutINS4_7SwizzleILi2ELi4ELi3EEENS4_18smem_ptr_flag_bitsILi16EEENSV_INS5_IJNSA_ILi8EEESI_EEENS5_IJSI_SC_EEEEEEEvNS4_8identityENS4_23SM90_TMA_LOAD_MULTICASTES1C_vS1D_EENS_8epilogue10collective6detail29Sm90TmaWarpSpecializedAdapterINS1H_15DefaultEpilogueISK_SL_SL_NS1G_6thread17LinearCombinationISK_Li1EffLNS1L_9ScaleType4KindE0ELNS_15FloatRoundStyleE2ESK_EENS1_15EpilogueDefaultEEEEEvvEEEEvNT_6ParamsE,"aw",@nobits
	.sectionflags	@""
	.align	16
	.zero		1024


//--------------------- .nv.shared.reserved.0     --------------------------
	.section	.nv.shared.reserved.0,"aw",@nobits
	.weak		__nv_reservedSMEM_offset_0_alias
	.size		__nv_reservedSMEM_offset_0_alias, 0, 0
	.other		__nv_reservedSMEM_offset_0_alias,@"STO_CUDA_RESERVED_SHARED STV_DEFAULT"
__nv_reservedSMEM_offset_0_alias:
	.zero		0


//--------------------- .nv.global                --------------------------
	.section	.nv.global,"aw",@nobits
.nv.global:
	.type		_ZN39_INTERNAL_f753129b_4_k_cu_1e5b303c_35124cute1_E,@object
	.size		_ZN39_INTERNAL_f753129b_4_k_cu_1e5b303c_35124cute1_E,(_ZN39_INTERNAL_f753129b_4_k_cu_1e5b303c_35124cuda3std3__45__cpo6cbeginE - _ZN39_INTERNAL_f753129b_4_k_cu_1e5b303c_35124cute1_E)
_ZN39_INTERNAL_f753129b_4_k_cu_1e5b303c_35124cute1_E:
	.zero		1
	.type		_ZN39_INTERNAL_f753129b_4_k_cu_1e5b303c_35124cuda3std3__45__cpo6cbeginE,@object
	.size		_ZN39_INTERNAL_f753129b_4_k_cu_1e5b303c_35124cuda3std3__45__cpo6cbeginE,(_ZN39_INTERNAL_f753129b_4_k_cu_1e5b303c_35124cuda3std3__48in_placeE - _ZN39_INTERNAL_f753129b_4_k_cu_1e5b303c_35124cuda3std3__45__cpo6cbeginE)
_ZN39_INTERNAL_f753129b_4_k_cu_1e5b303c_35124cuda3std3__45__cpo6cbeginE:
	.zero		1
	.type		_ZN39_INTERNAL_f753129b_4_k_cu_1e5b303c_35124cuda3std3__48in_placeE,@object
	.size		_ZN39_INTERNAL_f753129b_4_k_cu_1e5b303c_35124cuda3std3__48in_placeE,(_ZN39_INTERNAL_f753129b_4_k_cu_1e5b303c_35124cuda3std6ranges3__45__cpo9iter_moveE - _ZN39_INTERNAL_f753129b_4_k_cu_1e5b303c_35124cuda3std3__48in_placeE)
_ZN39_INTERNAL_f753129b_4_k_cu_1e5b303c_35124cuda3std3__48in_placeE:
	.zero		1
	.type		_ZN39_INTERNAL_f753129b_4_k_cu_1e5b303c_35124cuda3std6ranges3__45__cpo9iter_moveE,@object
	.size		_ZN39_INTERNAL_f753129b_4_k_cu_1e5b303c_35124cuda3std6ranges3__45__cpo9iter_moveE,(_ZN39_INTERNAL_f753129b_4_k_cu_1e5b303c_35124cuda3std3__45__cpo5beginE - _ZN39_INTERNAL_f753129b_4_k_cu_1e5b303c_35124cuda3std6ranges3__45__cpo9iter_moveE)
_ZN39_INTERNAL_f753129b_4_k_cu_1e5b303c_35124cuda3std6ranges3__45__cpo9iter_moveE:
	.zero		1
	.type		_ZN39_INTERNAL_f753129b_4_k_cu_1e5b303c_35124cuda3std3__45__cpo5beginE,@object
	.size		_ZN39_INTERNAL_f753129b_4_k_cu_1e5b303c_35124cuda3std3__45__cpo5beginE,(_ZN39_INTERNAL_f753129b_4_k_cu_1e5b303c_35124cuda3std3__441_GLOBAL__N__f753129b_4_k_cu_1e5b303c_35126ignoreE - _ZN39_INTERNAL_f753129b_4_k_cu_1e5b303c_35124cuda3std3__45__cpo5beginE)
_ZN39_INTERNAL_f753129b_4_k_cu_1e5b303c_35124cuda3std3__45__cpo5beginE:
	.zero		1
	.type		_ZN39_INTERNAL_f753129b_4_k_cu_1e5b303c_35124cuda3std3__441_GLOBAL__N__f753129b_4_k_cu_1e5b303c_35126ignoreE,@object
	.size		_ZN39_INTERNAL_f753129b_4_k_cu_1e5b303c_35124cuda3std3__441_GLOBAL__N__f753129b_4_k_cu_1e5b303c_35126ignoreE,(_ZN39_INTERNAL_f753129b_4_k_cu_1e5b303c_35124cute7productE - _ZN39_INTERNAL_f753129b_4_k_cu_1e5b303c_35124cuda3std3__441_GLOBAL__N__f753129b_4_k_cu_1e5b303c_35126ignoreE)
_ZN39_INTERNAL_f753129b_4_k_cu_1e5b303c_35124cuda3std3__441_GLOBAL__N__f753129b_4_k_cu_1e5b303c_35126ignoreE:
	.zero		1
	.type		_ZN39_INTERNAL_f753129b_4_k_cu_1e5b303c_35124cute7productE,@object
	.size		_ZN39_INTERNAL_f753129b_4_k_cu_1e5b303c_35124cute7productE,(_ZN39_INTERNAL_f753129b_4_k_cu_1e5b303c_35124cuda3std3__45__cpo3endE - _ZN39_INTERNAL_f753129b_4_k_cu_1e5b303c_35124cute7productE)
_ZN39_INTERNAL_f753129b_4_k_cu_1e5b303c_35124cute7productE:
	.zero		1
	.type		_ZN39_INTERNAL_f753129b_4_k_cu_1e5b303c_35124cuda3std3__45__cpo3endE,@object
	.size		_ZN39_INTERNAL_f753129b_4_k_cu_1e5b303c_35124cuda3std3__45__cpo3endE,(_ZN39_INTERNAL_f753129b_4_k_cu_1e5b303c_35124cuda3std3__419piecewise_constructE - _ZN39_INTERNAL_f753129b_4_k_cu_1e5b303c_35124cuda3std3__45__cpo3endE)
_ZN39_INTERNAL_f753129b_4_k_cu_1e5b303c_35124cuda3std3__45__cpo3endE:
	.zero		1
	.type		_ZN39_INTERNAL_f753129b_4_k_cu_1e5b303c_35124cuda3std3__419piecewise_constructE,@object
	.size		_ZN39_INTERNAL_f753129b_4_k_cu_1e5b303c_35124cuda3std3__419piecewise_constructE,(_ZN39_INTERNAL_f753129b_4_k_cu_1e5b303c_35124cuda3std3__45__cpo4cendE - _ZN39_INTERNAL_f753129b_4_k_cu_1e5b303c_35124cuda3std3__419piecewise_constructE)
_ZN39_INTERNAL_f753129b_4_k_cu_1e5b303c_35124cuda3std3__419piecewise_constructE:
	.zero		1
	.type		_ZN39_INTERNAL_f753129b_4_k_cu_1e5b303c_35124cuda3std3__45__cpo4cendE,@object
	.size		_ZN39_INTERNAL_f753129b_4_k_cu_1e5b303c_35124cuda3std3__45__cpo4cendE,(_ZN39_INTERNAL_f753129b_4_k_cu_1e5b303c_35124cuda3std6ranges3__45__cpo4swapE - _ZN39_INTERNAL_f753129b_4_k_cu_1e5b303c_35124cuda3std3__45__cpo4cendE)
_ZN39_INTERNAL_f753129b_4_k_cu_1e5b303c_35124cuda3std3__45__cpo4cendE:
	.zero		1
	.type		_ZN39_INTERNAL_f753129b_4_k_cu_1e5b303c_35124cuda3std6ranges3__45__cpo4swapE,@object
	.size		_ZN39_INTERNAL_f753129b_4_k_cu_1e5b303c_35124cuda3std6ranges3__45__cpo4swapE,(.L_8 - _ZN39_INTERNAL_f753129b_4_k_cu_1e5b303c_35124cuda3std6ranges3__45__cpo4swapE)
_ZN39_INTERNAL_f753129b_4_k_cu_1e5b303c_35124cuda3std6ranges3__45__cpo4swapE:
	.zero		1
.L_8:


//--------------------- .nv.constant0._ZN7cutlass13device_kernelINS_4gemm6kernel13GemmUniversalIN4cute5tupleIJiiiiEEENS1_10collective13CollectiveMmaINS1_34MainloopSm90TmaGmmaWarpSpecializedILi9ENS5_IJNS4_1CILi2EEENSA_ILi1EEESC_EEENS1_35KernelTmaWarpSpecializedCooperativeEEENS5_IJNSA_ILi128EEENSA_ILi256EEENSA_ILi32EEEEEENS_10bfloat16_tENS5_IJlSC_lEEESK_SL_NS4_8TiledMMAINS4_8MMA_AtomIJNS4_4SM904GMMA28MMA_64x256x16_F32BF16BF16_SSILNSP_5MajorE0ELSR_0ELNSP_7ScaleInE1ELSS_1EEEEEENS4_6LayoutISD_NS5_IJSC_NSA_ILi0EEESW_EEEEENS5_IJNS4_10UnderscoreESZ_SZ_EEEEENS4_13SM90_TMA_LOADENS4_14ComposedLayoutINS4_7SwizzleILi2ELi4ELi3EEENS4_18smem_ptr_flag_bitsILi16EEENSV_INS5_IJNSA_ILi8EEESI_EEENS5_IJSI_SC_EEEEEEEvNS4_8identityENS4_23SM90_TMA_LOAD_MULTICASTES1C_vS1D_EENS_8epilogue10collective6detail29Sm90TmaWarpSpecializedAdapterINS1H_15DefaultEpilogueISK_SL_SL_NS1G_6thread17LinearCombinationISK_Li1EffLNS1L_9ScaleType4KindE0ELNS_15FloatRoundStyleE2ESK_EENS1_15EpilogueDefaultEEEEEvvEEEEvNT_6ParamsE --------------------------
	.section	.nv.constant0._ZN7cutlass13device_kernelINS_4gemm6kernel13GemmUniversalIN4cute5tupleIJiiiiEEENS1_10collective13CollectiveMmaINS1_34MainloopSm90TmaGmmaWarpSpecializedILi9ENS5_IJNS4_1CILi2EEENSA_ILi1EEESC_EEENS1_35KernelTmaWarpSpecializedCooperativeEEENS5_IJNSA_ILi128EEENSA_ILi256EEENSA_ILi32EEEEEENS_10bfloat16_tENS5_IJlSC_lEEESK_SL_NS4_8TiledMMAINS4_8MMA_AtomIJNS4_4SM904GMMA28MMA_64x256x16_F32BF16BF16_SSILNSP_5MajorE0ELSR_0ELNSP_7ScaleInE1ELSS_1EEEEEENS4_6LayoutISD_NS5_IJSC_NSA_ILi0EEESW_EEEEENS5_IJNS4_10UnderscoreESZ_SZ_EEEEENS4_13SM90_TMA_LOADENS4_14ComposedLayoutINS4_7SwizzleILi2ELi4ELi3EEENS4_18smem_ptr_flag_bitsILi16EEENSV_INS5_IJNSA_ILi8EEESI_EEENS5_IJSI_SC_EEEEEEEvNS4_8identityENS4_23SM90_TMA_LOAD_MULTICASTES1C_vS1D_EENS_8epilogue10collective6detail29Sm90TmaWarpSpecializedAdapterINS1H_15DefaultEpilogueISK_SL_SL_NS1G_6thread17LinearCombinationISK_Li1EffLNS1L_9ScaleType4KindE0ELNS_15FloatRoundStyleE2ESK_EENS1_15EpilogueDefaultEEEEEvvEEEEvNT_6ParamsE,"a",@progbits
	.sectionflags	@""
	.align	4
.nv.constant0._ZN7cutlass13device_kernelINS_4gemm6kernel13GemmUniversalIN4cute5tupleIJiiiiEEENS1_10collective13CollectiveMmaINS1_34MainloopSm90TmaGmmaWarpSpecializedILi9ENS5_IJNS4_1CILi2EEENSA_ILi1EEESC_EEENS1_35KernelTmaWarpSpecializedCooperativeEEENS5_IJNSA_ILi128EEENSA_ILi256EEENSA_ILi32EEEEEENS_10bfloat16_tENS5_IJlSC_lEEESK_SL_NS4_8TiledMMAINS4_8MMA_AtomIJNS4_4SM904GMMA28MMA_64x256x16_F32BF16BF16_SSILNSP_5MajorE0ELSR_0ELNSP_7ScaleInE1ELSS_1EEEEEENS4_6LayoutISD_NS5_IJSC_NSA_ILi0EEESW_EEEEENS5_IJNS4_10UnderscoreESZ_SZ_EEEEENS4_13SM90_TMA_LOADENS4_14ComposedLayoutINS4_7SwizzleILi2ELi4ELi3EEENS4_18smem_ptr_flag_bitsILi16EEENSV_INS5_IJNSA_ILi8EEESI_EEENS5_IJSI_SC_EEEEEEEvNS4_8identityENS4_23SM90_TMA_LOAD_MULTICASTES1C_vS1D_EENS_8epilogue10collective6detail29Sm90TmaWarpSpecializedAdapterINS1H_15DefaultEpilogueISK_SL_SL_NS1G_6thread17LinearCombinationISK_Li1EffLNS1L_9ScaleType4KindE0ELNS_15FloatRoundStyleE2ESK_EENS1_15EpilogueDefaultEEEEEvvEEEEvNT_6ParamsE:
	.zero		1664


//--------------------- SYMBOLS --------------------------

	.type		.nv.reservedSmem.offset0,@object
	.size		.nv.reservedSmem.offset0,0x4
	.type		__assertfail,@function
